def attn_fwd(
    Q,
    K,
    V,
    Out,
    Lse,
    sm_scale,
    stride_qz,
    stride_qh,
    stride_qm,
    stride_qk,
    stride_kz,
    stride_kh,
    stride_kn,
    stride_kk,
    stride_vz,
    stride_vh,
    stride_vn,
    stride_vk,
    stride_oz,
    stride_oh,
    stride_om,
    stride_ok,
    seqlen_q,
    seqlen_k,
    BLOCK_M: tl.constexpr,
    BLOCK_N: tl.constexpr,
    HEAD_DIM: tl.constexpr,
    CAUSAL: tl.constexpr,
):
    start_m = tl.program_id(0)
    off_hz = tl.program_id(1)
    q_off = off_hz * stride_qh
    k_off = off_hz * stride_kh
    v_off = off_hz * stride_vh
    offs_m = start_m * BLOCK_M + tl.arange(0, BLOCK_M)
    offs_d = tl.arange(0, HEAD_DIM)
    offs_n = tl.arange(0, BLOCK_N)
    q_ptrs = Q + q_off + offs_m[:, None] * stride_qm + offs_d[None, :] * stride_qk
    k_ptrs = K + k_off + offs_d[:, None] * stride_kk + offs_n[None, :] * stride_kn
    v_ptrs = V + v_off + offs_n[:, None] * stride_vn + offs_d[None, :] * stride_vk
    m_i = tl.full([BLOCK_M], float("-inf"), dtype=tl.float32)
    l_i = tl.zeros([BLOCK_M], dtype=tl.float32) + 1.0
    acc = tl.zeros([BLOCK_M, HEAD_DIM], dtype=tl.float32)
    q = tl.load(q_ptrs)
    acc, l_i, m_i = _attn_fwd_inner(
        acc,
        l_i,
        m_i,
        q,
        k_ptrs,
        v_ptrs,
        sm_scale,
        stride_kn,
        stride_vn,
        start_m,
        seqlen_k,
        BLOCK_M,
        BLOCK_N,
        HEAD_DIM,
        CAUSAL,
    )
    acc = acc / l_i[:, None]
    lse = m_i + tl.math.log2(l_i) / 1.4426950408889634
    o_ptrs = (
        Out
        + off_hz * stride_oh
        + offs_m[:, None] * stride_om
        + offs_d[None, :] * stride_ok
    )
    tl.store(o_ptrs, acc.to(Out.dtype.element_ty))
    tl.store(Lse + off_hz * seqlen_q + offs_m, lse)

# config = {"BLOCK_M": 64, "BLOCK_N": 64, "HEAD_DIM": 64, "arch": "sm_100", "causal": true, "dtype": "fp16", "num_stages": 4, "num_warps": 4}
# arch = sm_100


// ===== COMPILED SASS (sm_100a) =====

	.target	sm_100a

	.elftype	@"ET_EXEC"


//--------------------- .note.nv.tkinfo           --------------------------
	.section	.note.nv.tkinfo,"",@"SHT_NOTE"
	.sectionflags	@"SHF_NOTE_NV_TKINFO"
	.tkinfo
        /*0018*/ 	.word	0x00000081
        /*0030*/ 	.string	""
        /*0030*/ 	.string	"ptxas-blackwell"
        /*0030*/ 	.string	"Cuda compilation tools, release 12.9, V12.9.86"
        /*0030*/ 	.string	"Build cuda_12.9.r12.9/compiler.36037853_0"
        /*0030*/ 	.string	"-v  -suppress-debug-info  -lineinfo  -arch sm_100a "



//--------------------- .note.nv.cuver            --------------------------
	.section	.note.nv.cuver,"",@"SHT_NOTE"
	.sectionflags	@"SHF_NOTE_NV_CUVER"
        /*0018*/ 	.short	0x0001
        /*001a*/ 	.short	0x0064
        /*001c*/ 	.short	0x0001
        /*001e*/ 	.short	0x0000
        /*0020*/ 	.short	0x0001
        /*0022*/ 	.short	0x0000


//--------------------- .nv.info                  --------------------------
	.section	.nv.info,"",@"SHT_CUDA_INFO"
	.align	4


	//----- nvinfo : EIATTR_REGCOUNT
	.align		4
        /*0000*/ 	.byte	0x04, 0x2f
        /*0002*/ 	.short	(.L_5 - .L_4)
	.align		4
.L_4:
        /*0004*/ 	.word	index@(attn_fwd)
        /*0008*/ 	.word	0x000000ea


	//----- nvinfo : EIATTR_FRAME_SIZE
	.align		4
.L_5:
        /*000c*/ 	.byte	0x04, 0x11
        /*000e*/ 	.short	(.L_7 - .L_6)
	.align		4
.L_6:
        /*0010*/ 	.word	index@($__internal_2_$__cuda_sm10x_tcgen05_guardrail_trap_unallocated_columns_being_dealloced)
        /*0014*/ 	.word	0x00000000


	//----- nvinfo : EIATTR_FRAME_SIZE
	.align		4
.L_7:
        /*0018*/ 	.byte	0x04, 0x11
        /*001a*/ 	.short	(.L_9 - .L_8)
	.align		4
.L_8:
        /*001c*/ 	.word	index@($__internal_1_$__cuda_sm10x_tcgen05_guardrail_trap_phase_invalid_during_alloc)
        /*0020*/ 	.word	0x00000000


	//----- nvinfo : EIATTR_FRAME_SIZE
	.align		4
.L_9:
        /*0024*/ 	.byte	0x04, 0x11
        /*0026*/ 	.short	(.L_11 - .L_10)
	.align		4
.L_10:
        /*0028*/ 	.word	index@($__internal_0_$__cuda_sm10x_tcgen05_guardrail_trap_col_being_dealloced_not_returned_by_alloc)
        /*002c*/ 	.word	0x00000000


	//----- nvinfo : EIATTR_FRAME_SIZE
	.align		4
.L_11:
        /*0030*/ 	.byte	0x04, 0x11
        /*0032*/ 	.short	(.L_13 - .L_12)
	.align		4
.L_12:
        /*0034*/ 	.word	index@(attn_fwd)
        /*0038*/ 	.word	0x00000000


	//----- nvinfo : EIATTR_MIN_STACK_SIZE
	.align		4
.L_13:
        /*003c*/ 	.byte	0x04, 0x12
        /*003e*/ 	.short	(.L_15 - .L_14)
	.align		4
.L_14:
        /*0040*/ 	.word	index@(attn_fwd)
        /*0044*/ 	.word	0x00000000
.L_15:


//--------------------- .nv.info.attn_fwd         --------------------------
	.section	.nv.info.attn_fwd,"",@"SHT_CUDA_INFO"
	.sectionflags	@""
	.align	4


	//----- nvinfo : EIATTR_CUDA_API_VERSION
	.align		4
        /*0000*/ 	.byte	0x04, 0x37
        /*0002*/ 	.short	(.L_17 - .L_16)
.L_16:
        /*0004*/ 	.word	0x00000081


	//----- nvinfo : EIATTR_KPARAM_INFO
	.align		4
.L_17:
        /*0008*/ 	.byte	0x04, 0x17
        /*000a*/ 	.short	(.L_19 - .L_18)
.L_18:
        /*000c*/ 	.word	0x00000000
        /*0010*/ 	.short	0x0019
        /*0012*/ 	.short	0x0080
        /*0014*/ 	.byte	0x00, 0xf4, 0x21, 0x00


	//----- nvinfo : EIATTR_KPARAM_INFO
	.align		4
.L_19:
        /*0018*/ 	.byte	0x04, 0x17
        /*001a*/ 	.short	(.L_21 - .L_20)
.L_20:
        /*001c*/ 	.word	0x00000000
        /*0020*/ 	.short	0x0018
        /*0022*/ 	.short	0x0078
        /*0024*/ 	.byte	0x00, 0xf4, 0x21, 0x00


	//----- nvinfo : EIATTR_KPARAM_INFO
	.align		4
.L_21:
        /*0028*/ 	.byte	0x04, 0x17
        /*002a*/ 	.short	(.L_23 - .L_22)
.L_22:
        /*002c*/ 	.word	0x00000000
        /*0030*/ 	.short	0x0017
        /*0032*/ 	.short	0x0070
        /*0034*/ 	.byte	0x00, 0xf0, 0x11, 0x00


	//----- nvinfo : EIATTR_KPARAM_INFO
	.align		4
.L_23:
        /*0038*/ 	.byte	0x04, 0x17
        /*003a*/ 	.short	(.L_25 - .L_24)
.L_24:
        /*003c*/ 	.word	0x00000000
        /*0040*/ 	.short	0x0016
        /*0042*/ 	.short	0x006c
        /*0044*/ 	.byte	0x00, 0xf0, 0x11, 0x00


	//----- nvinfo : EIATTR_KPARAM_INFO
	.align		4
.L_25:
        /*0048*/ 	.byte	0x04, 0x17
        /*004a*/ 	.short	(.L_27 - .L_26)
.L_26:
        /*004c*/ 	.word	0x00000000
        /*0050*/ 	.short	0x0015
        /*0052*/ 	.short	0x0068
        /*0054*/ 	.byte	0x00, 0xf0, 0x11, 0x00


	//----- nvinfo : EIATTR_KPARAM_INFO
	.align		4
.L_27:
        /*0058*/ 	.byte	0x04, 0x17
        /*005a*/ 	.short	(.L_29 - .L_28)
.L_28:
        /*005c*/ 	.word	0x00000000
        /*0060*/ 	.short	0x0014
        /*0062*/ 	.short	0x0064
        /*0064*/ 	.byte	0x00, 0xf0, 0x11, 0x00


	//----- nvinfo : EIATTR_KPARAM_INFO
	.align		4
.L_29:
        /*0068*/ 	.byte	0x04, 0x17
        /*006a*/ 	.short	(.L_31 - .L_30)
.L_30:
        /*006c*/ 	.word	0x00000000
        /*0070*/ 	.short	0x0013
        /*0072*/ 	.short	0x0060
        /*0074*/ 	.byte	0x00, 0xf0, 0x11, 0x00


	//----- nvinfo : EIATTR_KPARAM_INFO
	.align		4
.L_31:
        /*0078*/ 	.byte	0x04, 0x17
        /*007a*/ 	.short	(.L_33 - .L_32)
.L_32:
        /*007c*/ 	.word	0x00000000
        /*0080*/ 	.short	0x0012
        /*0082*/ 	.short	0x005c
        /*0084*/ 	.byte	0x00, 0xf0, 0x11, 0x00


	//----- nvinfo : EIATTR_KPARAM_INFO
	.align		4
.L_33:
        /*0088*/ 	.byte	0x04, 0x17
        /*008a*/ 	.short	(.L_35 - .L_34)
.L_34:
        /*008c*/ 	.word	0x00000000
        /*0090*/ 	.short	0x0011
        /*0092*/ 	.short	0x0058
        /*0094*/ 	.byte	0x00, 0xf0, 0x11, 0x00


	//----- nvinfo : EIATTR_KPARAM_INFO
	.align		4
.L_35:
        /*0098*/ 	.byte	0x04, 0x17
        /*009a*/ 	.short	(.L_37 - .L_36)
.L_36:
        /*009c*/ 	.word	0x00000000
        /*00a0*/ 	.short	0x0010
        /*00a2*/ 	.short	0x0054
        /*00a4*/ 	.byte	0x00, 0xf0, 0x11, 0x00


	//----- nvinfo : EIATTR_KPARAM_INFO
	.align		4
.L_37:
        /*00a8*/ 	.byte	0x04, 0x17
        /*00aa*/ 	.short	(.L_39 - .L_38)
.L_38:
        /*00ac*/ 	.word	0x00000000
        /*00b0*/ 	.short	0x000f
        /*00b2*/ 	.short	0x0050
        /*00b4*/ 	.byte	0x00, 0xf0, 0x11, 0x00


	//----- nvinfo : EIATTR_KPARAM_INFO
	.align		4
.L_39:
        /*00b8*/ 	.byte	0x04, 0x17
        /*00ba*/ 	.short	(.L_41 - .L_40)
.L_40:
        /*00bc*/ 	.word	0x00000000
        /*00c0*/ 	.short	0x000e
        /*00c2*/ 	.short	0x004c
        /*00c4*/ 	.byte	0x00, 0xf0, 0x11, 0x00


	//----- nvinfo : EIATTR_KPARAM_INFO
	.align		4
.L_41:
        /*00c8*/ 	.byte	0x04, 0x17
        /*00ca*/ 	.short	(.L_43 - .L_42)
.L_42:
        /*00cc*/ 	.word	0x00000000
        /*00d0*/ 	.short	0x000d
        /*00d2*/ 	.short	0x0048
        /*00d4*/ 	.byte	0x00, 0xf0, 0x11, 0x00


	//----- nvinfo : EIATTR_KPARAM_INFO
	.align		4
.L_43:
        /*00d8*/ 	.byte	0x04, 0x17
        /*00da*/ 	.short	(.L_45 - .L_44)
.L_44:
        /*00dc*/ 	.word	0x00000000
        /*00e0*/ 	.short	0x000c
        /*00e2*/ 	.short	0x0044
        /*00e4*/ 	.byte	0x00, 0xf0, 0x11, 0x00


	//----- nvinfo : EIATTR_KPARAM_INFO
	.align		4
.L_45:
        /*00e8*/ 	.byte	0x04, 0x17
        /*00ea*/ 	.short	(.L_47 - .L_46)
.L_46:
        /*00ec*/ 	.word	0x00000000
        /*00f0*/ 	.short	0x000b
        /*00f2*/ 	.short	0x0040
        /*00f4*/ 	.byte	0x00, 0xf0, 0x11, 0x00


	//----- nvinfo : EIATTR_KPARAM_INFO
	.align		4
.L_47:
        /*00f8*/ 	.byte	0x04, 0x17
        /*00fa*/ 	.short	(.L_49 - .L_48)
.L_48:
        /*00fc*/ 	.word	0x00000000
        /*0100*/ 	.short	0x000a
        /*0102*/ 	.short	0x003c
        /*0104*/ 	.byte	0x00, 0xf0, 0x11, 0x00


	//----- nvinfo : EIATTR_KPARAM_INFO
	.align		4
.L_49:
        /*0108*/ 	.byte	0x04, 0x17
        /*010a*/ 	.short	(.L_51 - .L_50)
.L_50:
        /*010c*/ 	.word	0x00000000
        /*0110*/ 	.short	0x0009
        /*0112*/ 	.short	0x0038
        /*0114*/ 	.byte	0x00, 0xf0, 0x11, 0x00


	//----- nvinfo : EIATTR_KPARAM_INFO
	.align		4
.L_51:
        /*0118*/ 	.byte	0x04, 0x17
        /*011a*/ 	.short	(.L_53 - .L_52)
.L_52:
        /*011c*/ 	.word	0x00000000
        /*0120*/ 	.short	0x0008
        /*0122*/ 	.short	0x0034
        /*0124*/ 	.byte	0x00, 0xf0, 0x11, 0x00


	//----- nvinfo : EIATTR_KPARAM_INFO
	.align		4
.L_53:
        /*0128*/ 	.byte	0x04, 0x17
        /*012a*/ 	.short	(.L_55 - .L_54)
.L_54:
        /*012c*/ 	.word	0x00000000
        /*0130*/ 	.short	0x0007
        /*0132*/ 	.short	0x0030
        /*0134*/ 	.byte	0x00, 0xf0, 0x11, 0x00


	//----- nvinfo : EIATTR_KPARAM_INFO
	.align		4
.L_55:
        /*0138*/ 	.byte	0x04, 0x17
        /*013a*/ 	.short	(.L_57 - .L_56)
.L_56:
        /*013c*/ 	.word	0x00000000
        /*0140*/ 	.short	0x0006
        /*0142*/ 	.short	0x002c
        /*0144*/ 	.byte	0x00, 0xf0, 0x11, 0x00


	//----- nvinfo : EIATTR_KPARAM_INFO
	.align		4
.L_57:
        /*0148*/ 	.byte	0x04, 0x17
        /*014a*/ 	.short	(.L_59 - .L_58)
.L_58:
        /*014c*/ 	.word	0x00000000
        /*0150*/ 	.short	0x0005
        /*0152*/ 	.short	0x0028
        /*0154*/ 	.byte	0x00, 0xf0, 0x11, 0x00


	//----- nvinfo : EIATTR_KPARAM_INFO
	.align		4
.L_59:
        /*0158*/ 	.byte	0x04, 0x17
        /*015a*/ 	.short	(.L_61 - .L_60)
.L_60:
        /*015c*/ 	.word	0x00000000
        /*0160*/ 	.short	0x0004
        /*0162*/ 	.short	0x0020
        /*0164*/ 	.byte	0x00, 0xf4, 0x21, 0x00


	//----- nvinfo : EIATTR_KPARAM_INFO
	.align		4
.L_61:
        /*0168*/ 	.byte	0x04, 0x17
        /*016a*/ 	.short	(.L_63 - .L_62)
.L_62:
        /*016c*/ 	.word	0x00000000
        /*0170*/ 	.short	0x0003
        /*0172*/ 	.short	0x0018
        /*0174*/ 	.byte	0x00, 0xf4, 0x21, 0x00


	//----- nvinfo : EIATTR_KPARAM_INFO
	.align		4
.L_63:
        /*0178*/ 	.byte	0x04, 0x17
        /*017a*/ 	.short	(.L_65 - .L_64)
.L_64:
        /*017c*/ 	.word	0x00000000
        /*0180*/ 	.short	0x0002
        /*0182*/ 	.short	0x0010
        /*0184*/ 	.byte	0x00, 0xf4, 0x21, 0x00


	//----- nvinfo : EIATTR_KPARAM_INFO
	.align		4
.L_65:
        /*0188*/ 	.byte	0x04, 0x17
        /*018a*/ 	.short	(.L_67 - .L_66)
.L_66:
        /*018c*/ 	.word	0x00000000
        /*0190*/ 	.short	0x0001
        /*0192*/ 	.short	0x0008
        /*0194*/ 	.byte	0x00, 0xf4, 0x21, 0x00


	//----- nvinfo : EIATTR_KPARAM_INFO
	.align		4
.L_67:
        /*0198*/ 	.byte	0x04, 0x17
        /*019a*/ 	.short	(.L_69 - .L_68)
.L_68:
        /*019c*/ 	.word	0x00000000
        /*01a0*/ 	.short	0x0000
        /*01a2*/ 	.short	0x0000
        /*01a4*/ 	.byte	0x00, 0xf4, 0x21, 0x00


	//----- nvinfo : EIATTR_AT_ENTRY_FRAGMENTS
	.align		4
.L_69:
        /*01a8*/ 	.byte	0x04, 0x4f
        /*01aa*/ 	.short	(.L_71 - .L_70)


	//   ....[0]....
.L_70:
        /*01ac*/ 	.word	0x00000004


	//----- nvinfo : EIATTR_RESERVED_SMEM_USED
	.align		4
.L_71:
        /*01b0*/ 	.byte	0x01, 0x41
	.zero		2


	//----- nvinfo : EIATTR_SPARSE_MMA_MASK
	.align		4
        /*01b4*/ 	.byte	0x03, 0x50
        /*01b6*/ 	.short	0x0000


	//----- nvinfo : EIATTR_TCGEN05_1CTA_USED
	.align		4
        /*01b8*/ 	.byte	0x01, 0x51
	.zero		2


	//----- nvinfo : EIATTR_MAXREG_COUNT
	.align		4
        /*01bc*/ 	.byte	0x03, 0x1b
        /*01be*/ 	.short	0x00ff


	//----- nvinfo : EIATTR_NUM_BARRIERS
	.align		4
        /*01c0*/ 	.byte	0x02, 0x4c
        /*01c2*/ 	.byte	0x01
	.zero		1


	//----- nvinfo : EIATTR_INT_WARP_WIDE_INSTR_OFFSETS
	.align		4
        /*01c4*/ 	.byte	0x04, 0x31
        /*01c6*/ 	.short	(.L_73 - .L_72)


	//   ....[0]....
.L_72:
        /*01c8*/ 	.word	0x000015a0


	//   ....[1]....
        /*01cc*/ 	.word	0x000015b0


	//   ....[2]....
        /*01d0*/ 	.word	0x00001d80


	//   ....[3]....
        /*01d4*/ 	.word	0x00001e70


	//   ....[4]....
        /*01d8*/ 	.word	0x00004cc0


	//   ....[5]....
        /*01dc*/ 	.word	0x00008b00


	//   ....[6]....
        /*01e0*/ 	.word	0x00008b50


	//----- nvinfo : EIATTR_COOP_GROUP_MASK_REGIDS
	.align		4
.L_73:
        /*01e4*/ 	.byte	0x04, 0x29
        /*01e6*/ 	.short	(.L_75 - .L_74)


	//   ....[0]....
.L_74:
        /*01e8*/ 	.word	0xffffffff


	//   ....[1]....
        /*01ec*/ 	.word	0xffffffff


	//   ....[2]....
        /*01f0*/ 	.word	0xffffffff


	//   ....[3]....
        /*01f4*/ 	.word	0xffffffff


	//   ....[4]....
        /*01f8*/ 	.word	0xffffffff


	//   ....[5]....
        /*01fc*/ 	.word	0xffffffff


	//   ....[6]....
        /*0200*/ 	.word	0xffffffff


	//   ....[7]....
        /*0204*/ 	.word	0xffffffff


	//----- nvinfo : EIATTR_COOP_GROUP_INSTR_OFFSETS
	.align		4
.L_75:
        /*0208*/ 	.byte	0x04, 0x28
        /*020a*/ 	.short	(.L_77 - .L_76)


	//   ....[0]....
.L_76:
        /*020c*/ 	.word	0x00000060


	//   ....[1]....
        /*0210*/ 	.word	0x00000320


	//   ....[2]....
        /*0214*/ 	.word	0x000031b0


	//   ....[3]....
        /*0218*/ 	.word	0x00003e20


	//   ....[4]....
        /*021c*/ 	.word	0x00005e10


	//   ....[5]....
        /*0220*/ 	.word	0x00006660


	//   ....[6]....
        /*0224*/ 	.word	0x00008990


	//   ....[7]....
        /*0228*/ 	.word	0x00008c00


	//----- nvinfo : EIATTR_VRC_CTA_INIT_COUNT
	.align		4
.L_77:
        /*022c*/ 	.byte	0x02, 0x4a
        /*022e*/ 	.byte	0x80
	.zero		1


	//----- nvinfo : EIATTR_MBARRIER_INSTR_OFFSETS
	.align		4
        /*0230*/ 	.byte	0x04, 0x39
        /*0232*/ 	.short	(.L_79 - .L_78)


	//   ....[0]....
.L_78:
        /*0234*/ 	.word	0x000019f0
        /*0238*/ 	.word	0x000000ff
        /*023c*/ 	.word	0x00000000
        /*0240*/ 	.short	0x0100
        /*0242*/ 	.byte	0x0e
	.zero		1


	//   ....[1]....
        /*0244*/ 	.word	0x00001db0
        /*0248*/ 	.word	0x000000ff
        /*024c*/ 	.word	0x00008008
        /*0250*/ 	.short	0x0100
        /*0252*/ 	.byte	0x0b
	.zero		1


	//   ....[2]....
        /*0254*/ 	.word	0x000024a0
        /*0258*/ 	.word	0x000000ff
        /*025c*/ 	.word	0x00004000
        /*0260*/ 	.short	0x0100
        /*0262*/ 	.byte	0x0b
	.zero		1


	//   ....[3]....
        /*0264*/ 	.word	0x00002730
        /*0268*/ 	.word	0x000000ff
        /*026c*/ 	.word	0x00004000
        /*0270*/ 	.short	0x010a
        /*0272*/ 	.byte	0x0b
	.zero		1


	//   ....[4]....
        /*0274*/ 	.word	0x00002ee0
        /*0278*/ 	.word	0x000000ff
        /*027c*/ 	.word	0x00004000
        /*0280*/ 	.short	0x0108
        /*0282*/ 	.byte	0x0b
	.zero		1


	//   ....[5]....
        /*0284*/ 	.word	0x00004f00
        /*0288*/ 	.word	0x000000ff
        /*028c*/ 	.word	0x00008010
        /*0290*/ 	.short	0x0100
        /*0292*/ 	.byte	0x0b
	.zero		1


	//   ....[6]....
        /*0294*/ 	.word	0x00005060
        /*0298*/ 	.word	0x000000ff
        /*029c*/ 	.word	0x00008010
        /*02a0*/ 	.short	0x010a
        /*02a2*/ 	.byte	0x0b
	.zero		1


	//   ....[7]....
        /*02a4*/ 	.word	0x00005310
        /*02a8*/ 	.word	0x000000ff
        /*02ac*/ 	.word	0x00008010
        /*02b0*/ 	.short	0x0108
        /*02b2*/ 	.byte	0x0b
	.zero		1


	//   ....[8]....
        /*02b4*/ 	.word	0x00006250
        /*02b8*/ 	.word	0x000000ff
        /*02bc*/ 	.word	0x00000000
        /*02c0*/ 	.short	0x010a
        /*02c2*/ 	.byte	0x0e
	.zero		1


	//   ....[9]....
        /*02c4*/ 	.word	0x00007360
        /*02c8*/ 	.word	0x000000ff
        /*02cc*/ 	.word	0x00000000
        /*02d0*/ 	.short	0x010a
        /*02d2*/ 	.byte	0x0e
	.zero		1


	//   ....[10]....
        /*02d4*/ 	.word	0x000074d0
        /*02d8*/ 	.word	0x000000ff
        /*02dc*/ 	.word	0x00008000
        /*02e0*/ 	.short	0x0108
        /*02e2*/ 	.byte	0x0b
	.zero		1


	//   ....[11]....
        /*02e4*/ 	.word	0x00007600
        /*02e8*/ 	.word	0x000000ff
        /*02ec*/ 	.word	0x00008008
        /*02f0*/ 	.short	0x0108
        /*02f2*/ 	.byte	0x0b
	.zero		1


	//   ....[12]....
        /*02f4*/ 	.word	0x00008c20
        /*02f8*/ 	.word	0x000000ff
        /*02fc*/ 	.word	0x00004000
        /*0300*/ 	.short	0x010a
        /*0302*/ 	.byte	0x0b
	.zero		1


	//   ....[13]....
        /*0304*/ 	.word	0x00008c50
        /*0308*/ 	.word	0x000000ff
        /*030c*/ 	.word	0x00008010
        /*0310*/ 	.short	0x010a
        /*0312*/ 	.byte	0x0b
	.zero		1


	//   ....[14]....
        /*0314*/ 	.word	0x00008c80
        /*0318*/ 	.word	0x000000ff
        /*031c*/ 	.word	0x00000000
        /*0320*/ 	.short	0x010a
        /*0322*/ 	.byte	0x0e
	.zero		1


	//   ....[15]....
        /*0324*/ 	.word	0x00008cb0
        /*0328*/ 	.word	0x000000ff
        /*032c*/ 	.word	0x00000000
        /*0330*/ 	.short	0x010a
        /*0332*/ 	.byte	0x0e
	.zero		1


	//----- nvinfo : EIATTR_NUM_MBARRIERS
	.align		4
.L_79:
        /*0334*/ 	.byte	0x03, 0x38
        /*0336*/ 	.short	0xffff


	//----- nvinfo : EIATTR_EXIT_INSTR_OFFSETS
	.align		4
        /*0338*/ 	.byte	0x04, 0x1c
        /*033a*/ 	.short	(.L_81 - .L_80)


	//   ....[0]....
.L_80:
        /*033c*/ 	.word	0x00008c10


	//----- nvinfo : EIATTR_REQNTID
	.align		4
.L_81:
        /*0340*/ 	.byte	0x04, 0x10
        /*0342*/ 	.short	(.L_83 - .L_82)
.L_82:
        /*0344*/ 	.word	0x00000080
        /*0348*/ 	.word	0x00000001
        /*034c*/ 	.word	0x00000001


	//----- nvinfo : EIATTR_CRS_STACK_SIZE
	.align		4
.L_83:
        /*0350*/ 	.byte	0x04, 0x1e
        /*0352*/ 	.short	(.L_85 - .L_84)
.L_84:
        /*0354*/ 	.word	0x00000000


	//----- nvinfo : EIATTR_CBANK_PARAM_SIZE
	.align		4
.L_85:
        /*0358*/ 	.byte	0x03, 0x19
        /*035a*/ 	.short	0x0088


	//----- nvinfo : EIATTR_PARAM_CBANK
	.align		4
        /*035c*/ 	.byte	0x04, 0x0a
        /*035e*/ 	.short	(.L_87 - .L_86)
	.align		4
.L_86:
        /*0360*/ 	.word	index@(.nv.constant0.attn_fwd)
        /*0364*/ 	.short	0x0380
        /*0366*/ 	.short	0x0088


	//----- nvinfo : EIATTR_SW_WAR
	.align		4
.L_87:
        /*0368*/ 	.byte	0x04, 0x36
        /*036a*/ 	.short	(.L_89 - .L_88)
.L_88:
        /*036c*/ 	.word	0x00000008
.L_89:


//--------------------- .nv.compat                --------------------------
	.section	.nv.compat,"",@"SHT_CUDA_COMPAT_INFO"
	.align	4
        /*0000*/ 	.byte	0x02, 0x02, 0x02, 0x00, 0x02, 0x05, 0x05, 0x00, 0x02, 0x03, 0x00, 0x00, 0x02, 0x06, 0x01, 0x00


//--------------------- .nv.callgraph             --------------------------
	.section	.nv.callgraph,"",@"SHT_CUDA_CALLGRAPH"
	.align	4
	.sectionentsize	8
	.align		4
        /*0000*/ 	.word	0x00000000
	.align		4
        /*0004*/ 	.word	0xffffffff
	.align		4
        /*0008*/ 	.word	0x00000000
	.align		4
        /*000c*/ 	.word	0xfffffffe
	.align		4
        /*0010*/ 	.word	0x00000000
	.align		4
        /*0014*/ 	.word	0xfffffffd
	.align		4
        /*0018*/ 	.word	0x00000000
	.align		4
        /*001c*/ 	.word	0xfffffffc


//--------------------- .nv.constant4             --------------------------
	.section	.nv.constant4,"a",@progbits
	.align	8
	.align		8
.nv.constant4:
        /*0000*/ 	.dword	_$_str


//--------------------- .text.attn_fwd            --------------------------
	.section	.text.attn_fwd,"ax",@progbits
	.align	128
        .global         attn_fwd
        .type           attn_fwd,@function
        .size           attn_fwd,(.L_x_28 - attn_fwd)
        .other          attn_fwd,@"STO_CUDA_ENTRY STV_DEFAULT"
attn_fwd:
.text.attn_fwd:
[----:B------:R-:W0:Y:S01]  /*0000*/  LDC R1, c[0x0][0x37c] ;  /* 0x0000df00ff017b82 */ /* 0x000e220000000800 */
[----:B------:R-:W1:Y:S02]  /*0010*/  S2R R0, SR_TID.X ;  /* 0x0000000000007919 */ /* 0x000e640000002100 */
[----:B-1----:R-:W-:-:S13]  /*0020*/  ISETP.GE.U32.AND P0, PT, R0, 0x20, PT ;  /* 0x000000200000780c */ /* 0x002fda0003f06070 */
[----:B------:R-:W-:Y:S02]  /*0030*/  VOTEU.ANY UP1, P0 ;  /* 0x0000000000ff7886 */ /* 0x000fe40000020100 */
[----:B0-----:R-:W-:Y:S05]  /*0040*/  BRA.U UP1, `(.L_x_0) ;  /* 0x0000000101b87547 */ /* 0x001fea000b800000 */
[----:B------:R-:W0:Y:S01]  /*0050*/  S2UR UR6, SR_CgaCtaId ;  /* 0x00000000000679c3 */ /* 0x000e220000008800 */
[----:B------:R-:W-:Y:S01]  /*0060*/  NOP ;  /* 0x0000000000007918 */ /* 0x000fe20000000000 */
[----:B------:R-:W-:Y:S02]  /*0070*/  UMOV UR4, 0x40 ;  /* 0x0000004000047882 */ /* 0x000fe40000000000 */
[----:B0-----:R-:W-:-:S09]  /*0080*/  ULEA UR4, UR6, UR4, 0x18 ;  /* 0x0000000406047291 */ /* 0x001fd2000f8ec0ff */
[----:B------:R-:W0:Y:S01]  /*0090*/  LDS.U8 R2, [UR4] ;  /* 0x00000004ff027984 */ /* 0x000e220008000000 */
[----:B------:R-:W-:Y:S02]  /*00a0*/  UMOV UR4, 0x400 ;  /* 0x0000040000047882 */ /* 0x000fe40000000000 */
[----:B------:R-:W-:Y:S01]  /*00b0*/  ULEA UR4, UR6, UR4, 0x18 ;  /* 0x0000000406047291 */ /* 0x000fe2000f8ec0ff */
[----:B0-----:R-:W-:-:S13]  /*00c0*/  ISETP.NE.AND P0, PT, R2, RZ, PT ;  /* 0x000000ff0200720c */ /* 0x001fda0003f05270 */
[----:B------:R-:W-:Y:S05]  /*00d0*/  @P0 BRA `(.L_x_1) ;  /* 0x00000000007c0947 */ /* 0x000fea0003800000 */
[----:B------:R-:W-:-:S13]  /*00e0*/  ELECT P0, URZ, PT ;  /* 0x0000000000ff782f */ /* 0x000fda0003800000 */
[----:B------:R-:W-:Y:S05]  /*00f0*/  @!P0 BRA `(.L_x_2) ;  /* 0x0000000000848947 */ /* 0x000fea0003800000 */
[----:B------:R-:W-:Y:S01]  /*0100*/  UMOV UR5, 0x4 ;  /* 0x0000000400057882 */ /* 0x000fe20000000000 */
[----:B------:R-:W-:Y:S02]  /*0110*/  IMAD.MOV.U32 R5, RZ, RZ, 0x1 ;  /* 0x00000001ff057424 */ /* 0x000fe400078e00ff */
[----:B------:R-:W-:Y:S02]  /*0120*/  IMAD.MOV.U32 R3, RZ, RZ, 0xf ;  /* 0x0000000fff037424 */ /* 0x000fe400078e00ff */
[----:B------:R-:W-:Y:S04]  /*0130*/  DEPBAR.LE SB0, 0x36 ;  /* 0x00008d800000791a */ /* 0x000fe80000000000 */
[----:B------:R-:W0:Y:S02]  /*0140*/  UTCATOMSWS.FIND_AND_SET.ALIGN UP0, UR5, UR5 ;  /* 0x00000005000575e3 */ /* 0x000e240008000800 */
[----:B0-----:R-:W-:-:S04]  /*0150*/  PLOP3.LUT P0, PT, PT, PT, UP0, 0x80, 0x8 ;  /* 0x000000000008781c */ /* 0x001fc80003f0f008 */
[----:B------:R-:W-:-:S04]  /*0160*/  SEL R2, RZ, 0xffffffff, !P0 ;  /* 0xffffffffff027807 */ /* 0x000fc80004000000 */
[----:B------:R-:W-:Y:S01]  /*0170*/  ISETP.NE.AND P0, PT, R2, RZ, PT ;  /* 0x000000ff0200720c */ /* 0x000fe20003f05270 */
[----:B------:R-:W-:-:S12]  /*0180*/  IMAD.U32 R2, RZ, RZ, UR5 ;  /* 0x00000005ff027e24 */ /* 0x000fd8000f8e00ff */
[----:B------:R-:W-:Y:S05]  /*0190*/  @P0 BRA `(.L_x_3) ;  /* 0x0000000000240947 */ /* 0x000fea0003800000 */
.L_x_4:
[----:B------:R-:W-:Y:S05]  /*01a0*/  NANOSLEEP 0x64 ;  /* 0x000000640000795d */ /* 0x000fea0003800000 */
[----:B------:R-:W-:-:S05]  /*01b0*/  UMOV UR5, 0x4 ;  /* 0x0000000400057882 */ /* 0x000fca0000000000 */
[----:B------:R-:W-:Y:S04]  /*01c0*/  DEPBAR.LE SB0, 0x36 ;  /* 0x00008d800000791a */ /* 0x000fe80000000000 */
[----:B------:R-:W0:Y:S02]  /*01d0*/  UTCATOMSWS.FIND_AND_SET.ALIGN UP0, UR5, UR5 ;  /* 0x00000005000575e3 */ /* 0x000e240008000800 */
[----:B0-----:R-:W-:-:S04]  /*01e0*/  PLOP3.LUT P0, PT, PT, PT, UP0, 0x80, 0x8 ;  /* 0x000000000008781c */ /* 0x001fc80003f0f008 */
[----:B------:R-:W-:-:S04]  /*01f0*/  SEL R2, RZ, 0xffffffff, !P0 ;  /* 0xffffffffff027807 */ /* 0x000fc80004000000 */
[----:B------:R-:W-:Y:S01]  /*0200*/  ISETP.NE.AND P0, PT, R2, RZ, PT ;  /* 0x000000ff0200720c */ /* 0x000fe20003f05270 */
[----:B------:R-:W-:-:S12]  /*0210*/  IMAD.U32 R2, RZ, RZ, UR5 ;  /* 0x00000005ff027e24 */ /* 0x000fd8000f8e00ff */
[----:B------:R-:W-:Y:S05]  /*0220*/  @!P0 BRA `(.L_x_4) ;  /* 0xfffffffc00dc8947 */ /* 0x000fea000383ffff */
.L_x_3:
[C---:B------:R-:W-:Y:S01]  /*0230*/  VIADD R4, R2.reuse, 0x10 ;  /* 0x0000001002047836 */ /* 0x040fe20000000000 */
[----:B------:R-:W-:Y:S01]  /*0240*/  UMOV UR5, 0x50 ;  /* 0x0000005000057882 */ /* 0x000fe20000000000 */
[----:B------:R-:W-:Y:S01]  /*0250*/  SHF.L.U32 R3, R3, R2, RZ ;  /* 0x0000000203037219 */ /* 0x000fe200000006ff */
[----:B------:R-:W-:Y:S01]  /*0260*/  ULEA UR5, UR6, UR5, 0x18 ;  /* 0x0000000506057291 */ /* 0x000fe2000f8ec0ff */
[----:B------:R-:W-:Y:S01]  /*0270*/  IMAD.SHL.U32 R2, R2, 0x20, RZ ;  /* 0x0000002002027824 */ /* 0x000fe200078e00ff */
[----:B------:R-:W-:-:S04]  /*0280*/  SHF.L.U32 R4, R5, R4, RZ ;  /* 0x0000000405047219 */ /* 0x000fc800000006ff */
[----:B------:R-:W-:-:S05]  /*0290*/  LOP3.LUT R3, R4, R3, RZ, 0xfc, !PT ;  /* 0x0000000304037212 */ /* 0x000fca00078efcff */
[----:B------:R0:W-:Y:S04]  /*02a0*/  ATOMS.OR RZ, [UR5], R3 ;  /* 0x00000003ffff798c */ /* 0x0001e8000b000005 */
[----:B------:R0:W-:Y:S01]  /*02b0*/  STS [UR4], R2 ;  /* 0x00000002ff007988 */ /* 0x0001e20008000804 */
[----:B------:R-:W-:Y:S05]  /*02c0*/  BRA `(.L_x_2) ;  /* 0x0000000000107947 */ /* 0x000fea0003800000 */
.L_x_1:
[----:B------:R-:W-:-:S05]  /*02d0*/  IMAD.MOV.U32 R2, RZ, RZ, -0x1 ;  /* 0xffffffffff027424 */ /* 0x000fca00078e00ff */
[----:B------:R0:W-:Y:S02]  /*02e0*/  STS [UR4], R2 ;  /* 0x00000002ff007988 */ /* 0x0001e40008000804 */
[----:B0-----:R-:W-:-:S07]  /*02f0*/  MOV R2, 0x310 ;  /* 0x0000031000027802 */ /* 0x001fce0000000f00 */
[----:B------:R-:W-:Y:S05]  /*0300*/  CALL.REL.NOINC `($__internal_1_$__cuda_sm10x_tcgen05_guardrail_trap_phase_invalid_during_alloc) ;  /* 0x0000008800807944 */ /* 0x000fea0003c00000 */
.L_x_2:
[----:B------:R-:W-:Y:S05]  /*0310*/  WARPSYNC.ALL ;  /* 0x0000000000007948 */ /* 0x000fea0003800000 */
[----:B------:R-:W-:Y:S01]  /*0320*/  NOP ;  /* 0x0000000000007918 */ /* 0x000fe20000000000 */
.L_x_0:
[----:B------:R-:W1:Y:S01]  /*0330*/  S2UR UR12, SR_CTAID.X ;  /* 0x00000000000c79c3 */ /* 0x000e620000002500 */
[----:B------:R-:W2:Y:S01]  /*0340*/  LDCU.64 UR4, c[0x0][0x3b0] ;  /* 0x00007600ff0477ac */ /* 0x000ea20008000a00 */
[----:B------:R-:W-:Y:S01]  /*0350*/  SHF.R.U32.HI R4, RZ, 0x6, R0 ;  /* 0x00000006ff047819 */ /* 0x000fe20000011600 */
[----:B------:R-:W-:-:S03]  /*0360*/  UMOV UR11, 0x400 ;  /* 0x00000400000b7882 */ /* 0x000fc60000000000 */
[----:B------:R-:W-:Y:S01]  /*0370*/  SGXT.U32 R4, R4, 0x1 ;  /* 0x000000010404781a */ /* 0x000fe20000000000 */
[----:B------:R-:W3:Y:S01]  /*0380*/  LDCU.64 UR30, c[0x0][0x358] ;  /* 0x00006b00ff1e77ac */ /* 0x000ee20008000a00 */
[----:B------:R-:W2:Y:S08]  /*0390*/  S2UR UR10, SR_CTAID.Y ;  /* 0x00000000000a79c3 */ /* 0x000eb00000002600 */
[----:B------:R-:W4:Y:S08]  /*03a0*/  LDC R24, c[0x0][0x3b8] ;  /* 0x0000ee00ff187b82 */ /* 0x000f300000000800 */
[----:B------:R-:W0:Y:S01]  /*03b0*/  S2UR UR6, SR_CgaCtaId ;  /* 0x00000000000679c3 */ /* 0x000e220000008800 */
[----:B-1----:R-:W-:-:S06]  /*03c0*/  USHF.L.U32 UR12, UR12, 0x6, URZ ;  /* 0x000000060c0c7899 */ /* 0x002fcc00080006ff */
[----:B0-----:R-:W-:Y:S01]  /*03d0*/  MOV R3, UR12 ;  /* 0x0000000c00037c02 */ /* 0x001fe20008000f00 */
[----:B------:R-:W0:Y:S01]  /*03e0*/  LDC.64 R20, c[0x0][0x380] ;  /* 0x0000e000ff147b82 */ /* 0x000e220000000a00 */
[----:B--2---:R-:W-:Y:S02]  /*03f0*/  UIMAD UR4, UR10, UR4, URZ ;  /* 0x000000040a0472a4 */ /* 0x004fe4000f8e02ff */
[----:B------:R-:W-:Y:S02]  /*0400*/  LOP3.LUT R2, R3, 0x3f, R0, 0xf8, !PT ;  /* 0x0000003f03027812 */ /* 0x000fe400078ef800 */
[----:B------:R-:W-:-:S03]  /*0410*/  USHF.L.U32 UR7, UR4, 0x1, URZ ;  /* 0x0000000104077899 */ /* 0x000fc600080006ff */
[----:B------:R-:W-:Y:S01]  /*0420*/  IMAD R3, R2, UR5, RZ ;  /* 0x0000000502037c24 */ /* 0x000fe2000f8e02ff */
[----:B------:R-:W-:Y:S01]  /*0430*/  UIMAD.WIDE UR4, UR4, 0x2, URZ ;  /* 0x00000002040478a5 */ /* 0x000fe2000f8e02ff */
[----:B----4-:R-:W-:Y:S01]  /*0440*/  IMAD R7, R4, R24, RZ ;  /* 0x0000001804077224 */ /* 0x010fe200078e02ff */
[----:B------:R-:W1:Y:S01]  /*0450*/  LDC.64 R158, c[0x0][0x3c0] ;  /* 0x0000f000ff9e7b82 */ /* 0x000e620000000a00 */
[----:B------:R-:W-:Y:S02]  /*0460*/  IMAD.SHL.U32 R5, R3, 0x2, RZ ;  /* 0x0000000203057824 */ /* 0x000fe400078e00ff */
[----:B------:R-:W-:Y:S01]  /*0470*/  IMAD R9, R24, 0x2, R7 ;  /* 0x0000000218097824 */ /* 0x000fe200078e0207 */
[----:B------:R-:W-:-:S04]  /*0480*/  ULEA UR11, UR6, UR11, 0x18 ;  /* 0x0000000b060b7291 */ /* 0x000fc8000f8ec0ff */
[----:B------:R-:W-:Y:S01]  /*0490*/  BAR.SYNC.DEFER_BLOCKING 0x0 ;  /* 0x0000000000007b1d */ /* 0x000fe20000010000 */
[----:B------:R-:W-:-:S05]  /*04a0*/  IMAD.HI R6, R3, 0x2, RZ ;  /* 0x0000000203067827 */ /* 0x000fca00078e02ff */
[----:B------:R-:W2:Y:S01]  /*04b0*/  LDCU UR4, c[0x0][0x3c8] ;  /* 0x00007900ff0477ac */ /* 0x000ea20008000800 */
[----:B0-----:R-:W-:Y:S01]  /*04c0*/  IADD3 R20, P0, P1, R5, UR7, R20 ;  /* 0x0000000705147c10 */ /* 0x001fe2000f91e014 */
[----:B------:R-:W-:Y:S01]  /*04d0*/  IMAD R5, R24, 0x2, R9 ;  /* 0x0000000218057824 */ /* 0x000fe200078e0209 */
[----:B------:R-:W0:Y:S02]  /*04e0*/  LDC.64 R68, c[0x0][0x388] ;  /* 0x0000e200ff447b82 */ /* 0x000e240000000a00 */
[----:B------:R-:W-:Y:S01]  /*04f0*/  IADD3.X R22, PT, PT, R6, UR5, R21, P0, P1 ;  /* 0x0000000506167c10 */ /* 0x000fe200087e2415 */
[----:B------:R-:W-:Y:S01]  /*0500*/  IMAD R3, R24, 0x2, R5 ;  /* 0x0000000218037824 */ /* 0x000fe200078e0205 */
[----:B------:R-:W-:-:S03]  /*0510*/  LEA R6, P0, R7, R20, 0x1 ;  /* 0x0000001407067211 */ /* 0x000fc600078008ff */
[C---:B------:R-:W-:Y:S01]  /*0520*/  IMAD R11, R24.reuse, 0x2, R3 ;  /* 0x00000002180b7824 */ /* 0x040fe200078e0203 */
[----:B------:R-:W-:Y:S02]  /*0530*/  LEA.HI.X.SX32 R7, R7, R22, 0x1, P0 ;  /* 0x0000001607077211 */ /* 0x000fe400000f0eff */
[C---:B------:R-:W-:Y:S01]  /*0540*/  LEA R8, P0, R9.reuse, R20, 0x1 ;  /* 0x0000001409087211 */ /* 0x040fe200078008ff */
[----:B------:R-:W4:Y:S01]  /*0550*/  LDS R45, [UR11] ;  /* 0x0000000bff2d7984 */ /* 0x000f220008000800 */
[----:B------:R-:W-:Y:S02]  /*0560*/  BAR.SYNC.DEFER_BLOCKING 0x0 ;  /* 0x0000000000007b1d */ /* 0x000fe40000010000 */
[----:B------:R-:W-:Y:S01]  /*0570*/  LEA.HI.X.SX32 R9, R9, R22, 0x1, P0 ;  /* 0x0000001609097211 */ /* 0x000fe200000f0eff */
[----:B------:R-:W-:Y:S01]  /*0580*/  IMAD R17, R24, 0x2, R11 ;  /* 0x0000000218117824 */ /* 0x000fe200078e020b */
[-C--:B------:R-:W-:Y:S02]  /*0590*/  LEA R14, P1, R11, R20.reuse, 0x1 ;  /* 0x000000140b0e7211 */ /* 0x080fe400078208ff */
[----:B------:R-:W-:-:S02]  /*05a0*/  LEA R12, P0, R3, R20, 0x1 ;  /* 0x00000014030c7211 */ /* 0x000fc400078008ff */
[-C--:B------:R-:W-:Y:S02]  /*05b0*/  LEA.HI.X.SX32 R15, R11, R22.reuse, 0x1, P1 ;  /* 0x000000160b0f7211 */ /* 0x080fe400008f0eff */
[----:B------:R-:W-:Y:S01]  /*05c0*/  LEA.HI.X.SX32 R13, R3, R22, 0x1, P0 ;  /* 0x00000016030d7211 */ /* 0x000fe200000f0eff */
[C---:B------:R-:W-:Y:S01]  /*05d0*/  IMAD R3, R24.reuse, 0x2, R17 ;  /* 0x0000000218037824 */ /* 0x040fe200078e0211 */
[-C--:B------:R-:W-:Y:S02]  /*05e0*/  LEA R10, P1, R5, R20.reuse, 0x1 ;  /* 0x00000014050a7211 */ /* 0x080fe400078208ff */
[----:B------:R-:W-:Y:S02]  /*05f0*/  LEA R16, P0, R17, R20, 0x1 ;  /* 0x0000001411107211 */ /* 0x000fe400078008ff */
[----:B------:R-:W-:Y:S02]  /*0600*/  LEA.HI.X.SX32 R11, R5, R22, 0x1, P1 ;  /* 0x00000016050b7211 */ /* 0x000fe400008f0eff */
[----:B------:R-:W-:-:S02]  /*0610*/  LEA R5, R24, R3, 0x1 ;  /* 0x0000000318057211 */ /* 0x000fc400078e08ff */
[----:B------:R-:W-:-:S03]  /*0620*/  LEA.HI.X.SX32 R17, R17, R22, 0x1, P0 ;  /* 0x0000001611117211 */ /* 0x000fc600000f0eff */
[----:B------:R-:W-:Y:S01]  /*0630*/  IMAD R18, R24, 0x2, R5 ;  /* 0x0000000218127824 */ /* 0x000fe200078e0205 */
[----:B---3--:R3:W5:Y:S04]  /*0640*/  LDG.E.U16 R34, desc[UR30][R6.64] ;  /* 0x0000001e06227981 */ /* 0x008768000c1e1500 */
[----:B------:R0:W5:Y:S04]  /*0650*/  LDG.E.U16 R19, desc[UR30][R8.64] ;  /* 0x0000001e08137981 */ /* 0x000168000c1e1500 */
[----:B------:R1:W5:Y:S01]  /*0660*/  LDG.E.U16 R38, desc[UR30][R14.64] ;  /* 0x0000001e0e267981 */ /* 0x000362000c1e1500 */
[----:B---3--:R-:W-:-:S03]  /*0670*/  LEA R6, P0, R3, R20, 0x1 ;  /* 0x0000001403067211 */ /* 0x008fc600078008ff */
[----:B------:R3:W5:Y:S01]  /*0680*/  LDG.E.U16 R36, desc[UR30][R10.64] ;  /* 0x0000001e0a247981 */ /* 0x000762000c1e1500 */
[----:B------:R-:W-:Y:S01]  /*0690*/  LEA.HI.X.SX32 R7, R3, R22, 0x1, P0 ;  /* 0x0000001603077211 */ /* 0x000fe200000f0eff */
[----:B------:R-:W-:Y:S01]  /*06a0*/  IMAD R3, R24, 0x2, R18 ;  /* 0x0000000218037824 */ /* 0x000fe200078e0212 */
[CC--:B0-----:R-:W-:Y:S01]  /*06b0*/  LEA R8, P0, R18.reuse, R20.reuse, 0x1 ;  /* 0x0000001412087211 */ /* 0x0c1fe200078008ff */
[----:B------:R0:W5:Y:S01]  /*06c0*/  LDG.E.U16 R21, desc[UR30][R12.64] ;  /* 0x0000001e0c157981 */ /* 0x000162000c1e1500 */
[C---:B-1----:R-:W-:Y:S02]  /*06d0*/  LEA R14, P1, R5.reuse, R20, 0x1 ;  /* 0x00000014050e7211 */ /* 0x042fe400078208ff */
[-C--:B------:R-:W-:Y:S01]  /*06e0*/  LEA.HI.X.SX32 R9, R18, R22.reuse, 0x1, P0 ;  /* 0x0000001612097211 */ /* 0x080fe200000f0eff */
[----:B------:R1:W5:Y:S01]  /*06f0*/  LDG.E.U16 R23, desc[UR30][R16.64] ;  /* 0x0000001e10177981 */ /* 0x000362000c1e1500 */
[----:B------:R-:W-:Y:S01]  /*0700*/  LEA.HI.X.SX32 R15, R5, R22, 0x1, P1 ;  /* 0x00000016050f7211 */ /* 0x000fe200008f0eff */
[C---:B------:R-:W-:Y:S01]  /*0710*/  IMAD R5, R24.reuse, 0x2, R3 ;  /* 0x0000000218057824 */ /* 0x040fe200078e0203 */
[C---:B---3--:R-:W-:Y:S01]  /*0720*/  LEA R10, P0, R3.reuse, R20, 0x1 ;  /* 0x00000014030a7211 */ /* 0x048fe200078008ff */
[----:B------:R3:W5:Y:S03]  /*0730*/  LDG.E.U16 R40, desc[UR30][R6.64] ;  /* 0x0000001e06287981 */ /* 0x000766000c1e1500 */
[----:B------:R-:W-:Y:S01]  /*0740*/  LEA.HI.X.SX32 R11, R3, R22, 0x1, P0 ;  /* 0x00000016030b7211 */ /* 0x000fe200000f0eff */
[C---:B------:R-:W-:Y:S01]  /*0750*/  IMAD R3, R24.reuse, 0x2, R5 ;  /* 0x0000000218037824 */ /* 0x040fe200078e0205 */
[-C--:B0-----:R-:W-:Y:S01]  /*0760*/  LEA R12, P0, R5, R20.reuse, 0x1 ;  /* 0x00000014050c7211 */ /* 0x081fe200078008ff */
[----:B------:R0:W5:Y:S02]  /*0770*/  LDG.E.U16 R42, desc[UR30][R8.64] ;  /* 0x0000001e082a7981 */ /* 0x000164000c1e1500 */
[----:B------:R-:W-:Y:S01]  /*0780*/  IMAD R18, R24, 0x2, R3 ;  /* 0x0000000218127824 */ /* 0x000fe200078e0203 */
[----:B-1----:R-:W-:Y:S01]  /*0790*/  LEA R16, P1, R3, R20, 0x1 ;  /* 0x0000001403107211 */ /* 0x002fe200078208ff */
[----:B------:R-:W5:Y:S01]  /*07a0*/  LDG.E.U16 R25, desc[UR30][R14.64] ;  /* 0x0000001e0e197981 */ /* 0x000f62000c1e1500 */
[----:B------:R-:W-:-:S02]  /*07b0*/  LEA.HI.X.SX32 R13, R5, R22, 0x1, P0 ;  /* 0x00000016050d7211 */ /* 0x000fc400000f0eff */
[----:B------:R-:W-:Y:S01]  /*07c0*/  LEA.HI.X.SX32 R17, R3, R22, 0x1, P1 ;  /* 0x0000001603117211 */ /* 0x000fe200008f0eff */
[----:B------:R-:W-:Y:S01]  /*07d0*/  IMAD R3, R24, 0x2, R18 ;  /* 0x0000000218037824 */ /* 0x000fe200078e0212 */
[----:B---3--:R-:W-:Y:S01]  /*07e0*/  LEA R6, P0, R18, R20, 0x1 ;  /* 0x0000001412067211 */ /* 0x008fe200078008ff */
[----:B------:R1:W5:Y:S02]  /*07f0*/  LDG.E.U16 R27, desc[UR30][R10.64] ;  /* 0x0000001e0a1b7981 */ /* 0x000364000c1e1500 */
[----:B------:R-:W-:Y:S01]  /*0800*/  IMAD R5, R24, 0x2, R3 ;  /* 0x0000000218057824 */ /* 0x000fe200078e0203 */
[----:B------:R-:W-:Y:S01]  /*0810*/  LEA.HI.X.SX32 R7, R18, R22, 0x1, P0 ;  /* 0x0000001612077211 */ /* 0x000fe200000f0eff */
[----:B------:R3:W5:Y:S01]  /*0820*/  LDG.E.U16 R44, desc[UR30][R12.64] ;  /* 0x0000001e0c2c7981 */ /* 0x000762000c1e1500 */
[----:B0-----:R-:W-:-:S03]  /*0830*/  LEA R8, P0, R3, R20, 0x1 ;  /* 0x0000001403087211 */ /* 0x001fc600078008ff */
[----:B------:R0:W5:Y:S01]  /*0840*/  LDG.E.U16 R46, desc[UR30][R6.64] ;  /* 0x0000001e062e7981 */ /* 0x000162000c1e1500 */
[----:B------:R-:W-:Y:S02]  /*0850*/  LEA.HI.X.SX32 R9, R3, R22, 0x1, P0 ;  /* 0x0000001603097211 */ /* 0x000fe400000f0eff */
[C---:B------:R-:W-:Y:S01]  /*0860*/  LEA R3, R24.reuse, R5, 0x1 ;  /* 0x0000000518037211 */ /* 0x040fe200078e08ff */
[----:B------:R-:W5:Y:S01]  /*0870*/  LDG.E.U16 R29, desc[UR30][R16.64] ;  /* 0x0000001e101d7981 */ /* 0x000f62000c1e1500 */
[-C--:B-1----:R-:W-:Y:S02]  /*0880*/  LEA R10, P0, R5, R20.reuse, 0x1 ;  /* 0x00000014050a7211 */ /* 0x082fe400078008ff */
[----:B------:R-:W-:Y:S01]  /*0890*/  LEA R14, P1, R3, R20, 0x1 ;  /* 0x00000014030e7211 */ /* 0x000fe200078208ff */
[C---:B------:R-:W-:Y:S01]  /*08a0*/  IMAD R18, R24.reuse, 0x2, R3 ;  /* 0x0000000218127824 */ /* 0x040fe200078e0203 */
[-C--:B------:R-:W-:Y:S01]  /*08b0*/  LEA.HI.X.SX32 R11, R5, R22.reuse, 0x1, P0 ;  /* 0x00000016050b7211 */ /* 0x080fe200000f0eff */
[----:B------:R1:W5:Y:S01]  /*08c0*/  LDG.E.U16 R31, desc[UR30][R8.64] ;  /* 0x0000001e081f7981 */ /* 0x000362000c1e1500 */
[----:B------:R-:W-:Y:S01]  /*08d0*/  LEA.HI.X.SX32 R15, R3, R22, 0x1, P1 ;  /* 0x00000016030f7211 */ /* 0x000fe200008f0eff */
[----:B------:R-:W-:Y:S01]  /*08e0*/  IMAD R3, R24, 0x2, R18 ;  /* 0x0000000218037824 */ /* 0x000fe200078e0212 */
[C---:B---3--:R-:W-:Y:S01]  /*08f0*/  LEA R12, P0, R18.reuse, R20, 0x1 ;  /* 0x00000014120c7211 */ /* 0x048fe200078008ff */
[----:B------:R3:W5:Y:S03]  /*0900*/  LDG.E.U16 R48, desc[UR30][R10.64] ;  /* 0x0000001e0a307981 */ /* 0x000766000c1e1500 */
[----:B------:R-:W-:Y:S01]  /*0910*/  LEA.HI.X.SX32 R13, R18, R22, 0x1, P0 ;  /* 0x00000016120d7211 */ /* 0x000fe200000f0eff */
[C---:B------:R-:W-:Y:S01]  /*0920*/  IMAD R5, R24.reuse, 0x2, R3 ;  /* 0x0000000218057824 */ /* 0x040fe200078e0203 */
[C---:B0-----:R-:W-:Y:S01]  /*0930*/  LEA R6, P0, R3.reuse, R20, 0x1 ;  /* 0x0000001403067211 */ /* 0x041fe200078008ff */
[----:B------:R-:W5:Y:S03]  /*0940*/  LDG.E.U16 R33, desc[UR30][R14.64] ;  /* 0x0000001e0e217981 */ /* 0x000f66000c1e1500 */
[----:B------:R-:W-:Y:S01]  /*0950*/  LEA.HI.X.SX32 R7, R3, R22, 0x1, P0 ;  /* 0x0000001603077211 */ /* 0x000fe200000f0eff */
[C---:B------:R-:W-:Y:S01]  /*0960*/  IMAD R3, R24.reuse, 0x2, R5 ;  /* 0x0000000218037824 */ /* 0x040fe200078e0205 */
[-C--:B-1----:R-:W-:Y:S01]  /*0970*/  LEA R8, P0, R5, R20.reuse, 0x1 ;  /* 0x0000001405087211 */ /* 0x082fe200078008ff */
[----:B------:R0:W5:Y:S02]  /*0980*/  LDG.E.U16 R50, desc[UR30][R12.64] ;  /* 0x0000001e0c327981 */ /* 0x000164000c1e1500 */
[----:B------:R-:W-:Y:S01]  /*0990*/  IMAD R18, R24, 0x2, R3 ;  /* 0x0000000218127824 */ /* 0x000fe200078e0203 */
[----:B------:R-:W-:Y:S01]  /*09a0*/  LEA R16, P1, R3, R20, 0x1 ;  /* 0x0000001403107211 */ /* 0x000fe200078208ff */
[----:B------:R1:W5:Y:S01]  /*09b0*/  LDG.E.U16 R35, desc[UR30][R6.64] ;  /* 0x0000001e06237981 */ /* 0x000362000c1e1500 */
[----:B------:R-:W-:-:S02]  /*09c0*/  LEA.HI.X.SX32 R9, R5, R22, 0x1, P0 ;  /* 0x0000001605097211 */ /* 0x000fc400000f0eff */
[----:B------:R-:W-:Y:S01]  /*09d0*/  LEA.HI.X.SX32 R17, R3, R22, 0x1, P1 ;  /* 0x0000001603117211 */ /* 0x000fe200008f0eff */
[----:B------:R-:W-:Y:S01]  /*09e0*/  IMAD R3, R24, 0x2, R18 ;  /* 0x0000000218037824 */ /* 0x000fe200078e0212 */
[----:B---3--:R-:W-:Y:S01]  /*09f0*/  LEA R10, P0, R18, R20, 0x1 ;  /* 0x00000014120a7211 */ /* 0x008fe200078008ff */
[----:B------:R3:W5:Y:S02]  /*0a00*/  LDG.E.U16 R52, desc[UR30][R8.64] ;  /* 0x0000001e08347981 */ /* 0x000764000c1e1500 */
[----:B------:R-:W-:Y:S01]  /*0a10*/  IMAD R5, R24, 0x2, R3 ;  /* 0x0000000218057824 */ /* 0x000fe200078e0203 */
[----:B------:R-:W-:Y:S01]  /*0a20*/  LEA.HI.X.SX32 R11, R18, R22, 0x1, P0 ;  /* 0x00000016120b7211 */ /* 0x000fe200000f0eff */
[----:B------:R-:W5:Y:S01]  /*0a30*/  LDG.E.U16 R37, desc[UR30][R16.64] ;  /* 0x0000001e10257981 */ /* 0x000f62000c1e1500 */
[----:B0-----:R-:W-:-:S03]  /*0a40*/  LEA R12, P0, R3, R20, 0x1 ;  /* 0x00000014030c7211 */ /* 0x001fc600078008ff */
[----:B------:R0:W5:Y:S01]  /*0a50*/  LDG.E.U16 R54, desc[UR30][R10.64] ;  /* 0x0000001e0a367981 */ /* 0x000162000c1e1500 */
[----:B------:R-:W-:Y:S02]  /*0a60*/  LEA.HI.X.SX32 R13, R3, R22, 0x1, P0 ;  /* 0x00000016030d7211 */ /* 0x000fe400000f0eff */
[C---:B------:R-:W-:Y:S02]  /*0a70*/  LEA R3, R24.reuse, R5, 0x1 ;  /* 0x0000000518037211 */ /* 0x040fe400078e08ff */
[-C--:B-1----:R-:W-:Y:S01]  /*0a80*/  LEA R6, P0, R5, R20.reuse, 0x1 ;  /* 0x0000001405067211 */ /* 0x082fe200078008ff */
[----:B------:R1:W5:Y:S01]  /*0a90*/  LDG.E.U16 R39, desc[UR30][R12.64] ;  /* 0x0000001e0c277981 */ /* 0x000362000c1e1500 */
[----:B------:R-:W-:Y:S01]  /*0aa0*/  LEA R14, P1, R3, R20, 0x1 ;  /* 0x00000014030e7211 */ /* 0x000fe200078208ff */
[C---:B------:R-:W-:Y:S01]  /*0ab0*/  IMAD R18, R24.reuse, 0x2, R3 ;  /* 0x0000000218127824 */ /* 0x040fe200078e0203 */
[-C--:B------:R-:W-:Y:S02]  /*0ac0*/  LEA.HI.X.SX32 R7, R5, R22.reuse, 0x1, P0 ;  /* 0x0000001605077211 */ /* 0x080fe400000f0eff */
        /* <DEDUP_REMOVED lines=12> */
[C---:B------:R-:W-:Y:S01]  /*0b90*/  IMAD R18, R24.reuse, 0x2, R3 ;  /* 0x0000000218127824 */ /* 0x040fe200078e0203 */
[C---:B------:R-:W-:Y:S01]  /*0ba0*/  LEA R16, P1, R3.reuse, R20, 0x1 ;  /* 0x0000001403107211 */ /* 0x040fe200078208ff */
[----:B------:R1:W5:Y:S03]  /*0bb0*/  LDG.E.U16 R43, desc[UR30][R10.64] ;  /* 0x0000001e0a2b7981 */ /* 0x000366000c1e1500 */
[-C--:B------:R-:W-:Y:S01]  /*0bc0*/  LEA.HI.X.SX32 R17, R3, R22.reuse, 0x1, P1 ;  /* 0x0000001603117211 */ /* 0x080fe200008f0eff */
[----:B------:R-:W-:Y:S01]  /*0bd0*/  IMAD R3, R24, 0x2, R18 ;  /* 0x0000000218037824 */ /* 0x000fe200078e0212 */
[----:B------:R-:W-:-:S02]  /*0be0*/  LEA.HI.X.SX32 R13, R5, R22, 0x1, P0 ;  /* 0x00000016050d7211 */ /* 0x000fc400000f0eff */
[----:B---3--:R-:W-:Y:S01]  /*0bf0*/  LEA R6, P0, R18, R20, 0x1 ;  /* 0x0000001412067211 */ /* 0x008fe200078008ff */
[----:B------:R-:W-:Y:S01]  /*0c00*/  IMAD R5, R24, 0x2, R3 ;  /* 0x0000000218057824 */ /* 0x000fe200078e0203 */
[----:B------:R-:W5:Y:S02]  /*0c10*/  LDG.E.U16 R17, desc[UR30][R16.64] ;  /* 0x0000001e10117981 */ /* 0x000f64000c1e1500 */
[----:B------:R-:W-:Y:S02]  /*0c20*/  LEA.HI.X.SX32 R7, R18, R22, 0x1, P0 ;  /* 0x0000001612077211 */ /* 0x000fe400000f0eff */
[C---:B0-----:R-:W-:Y:S01]  /*0c30*/  LEA R8, P0, R3.reuse, R20, 0x1 ;  /* 0x0000001403087211 */ /* 0x041fe200078008ff */
[----:B------:R0:W5:Y:S01]  /*0c40*/  LDG.E.U16 R62, desc[UR30][R12.64] ;  /* 0x0000001e0c3e7981 */ /* 0x000162000c1e1500 */
[----:B------:R-:W-:Y:S02]  /*0c50*/  LEA R18, R24, R5, 0x1 ;  /* 0x0000000518127211 */ /* 0x000fe400078e08ff */
[----:B------:R-:W-:Y:S01]  /*0c60*/  LEA.HI.X.SX32 R9, R3, R22, 0x1, P0 ;  /* 0x0000001603097211 */ /* 0x000fe200000f0eff */
[----:B------:R-:W5:Y:S01]  /*0c70*/  LDG.E.U16 R64, desc[UR30][R6.64] ;  /* 0x0000001e06407981 */ /* 0x000f62000c1e1500 */
[----:B-1----:R-:W-:Y:S01]  /*0c80*/  LEA R10, P0, R18, R20, 0x1 ;  /* 0x00000014120a7211 */ /* 0x002fe200078008ff */
[----:B0-----:R-:W-:-:S03]  /*0c90*/  IMAD R12, R4, R159, RZ ;  /* 0x0000009f040c7224 */ /* 0x001fc600078e02ff */
[----:B------:R-:W-:Y:S01]  /*0ca0*/  LEA.HI.X.SX32 R11, R18, R22, 0x1, P0 ;  /* 0x00000016120b7211 */ /* 0x000fe200000f0eff */
[----:B------:R0:W5:Y:S01]  /*0cb0*/  LDG.E.U16 R9, desc[UR30][R8.64] ;  /* 0x0000001e08097981 */ /* 0x000162000c1e1500 */
[----:B------:R-:W-:Y:S01]  /*0cc0*/  IMAD R16, R159, 0x2, R12 ;  /* 0x000000029f107824 */ /* 0x000fe200078e020c */
[----:B------:R-:W-:-:S03]  /*0cd0*/  LEA R14, P1, R5, R20, 0x1 ;  /* 0x00000014050e7211 */ /* 0x000fc600078208ff */
[----:B------:R-:W5:Y:S01]  /*0ce0*/  LDG.E.U16 R11, desc[UR30][R10.64] ;  /* 0x0000001e0a0b7981 */ /* 0x000f62000c1e1500 */
[----:B------:R-:W-:Y:S01]  /*0cf0*/  IMAD R18, R159, 0x2, R16 ;  /* 0x000000029f127824 */ /* 0x000fe200078e0210 */
[----:B------:R-:W-:-:S03]  /*0d00*/  LEA.HI.X.SX32 R15, R5, R22, 0x1, P1 ;  /* 0x00000016050f7211 */ /* 0x000fc600008f0eff */
[C---:B------:R-:W-:Y:S02]  /*0d10*/  IMAD R20, R159.reuse, 0x2, R18 ;  /* 0x000000029f147824 */ /* 0x040fe400078e0212 */
[----:B------:R1:W5:Y:S02]  /*0d20*/  LDG.E.U16 R66, desc[UR30][R14.64] ;  /* 0x0000001e0e427981 */ /* 0x000364000c1e1500 */
[----:B------:R-:W-:-:S04]  /*0d30*/  IMAD R22, R159, 0x2, R20 ;  /* 0x000000029f167824 */ /* 0x000fc800078e0214 */
[----:B0-----:R-:W-:-:S04]  /*0d40*/  IMAD R8, R159, 0x2, R22 ;  /* 0x000000029f087824 */ /* 0x001fc800078e0216 */
[----:B-1----:R-:W-:Y:S01]  /*0d50*/  IMAD R14, R159, 0x2, R8 ;  /* 0x000000029f0e7824 */ /* 0x002fe200078e0208 */
[----:B------:R-:W-:-:S03]  /*0d60*/  LOP3.LUT R3, R0, 0x3f, RZ, 0xc0, !PT ;  /* 0x0000003f00037812 */ /* 0x000fc600078ec0ff */
[----:B------:R-:W-:Y:S02]  /*0d70*/  IMAD R10, R159, 0x2, R14 ;  /* 0x000000029f0a7824 */ /* 0x000fe400078e020e */
[----:B--2---:R-:W-:-:S03]  /*0d80*/  IMAD R6, R3, UR4, RZ ;  /* 0x0000000403067c24 */ /* 0x004fc6000f8e02ff */
[C---:B------:R-:W-:Y:S01]  /*0d90*/  LEA R24, R159.reuse, R10, 0x1 ;  /* 0x0000000a9f187211 */ /* 0x040fe200078e08ff */
[----:B------:R-:W-:Y:S02]  /*0da0*/  IMAD R158, R158, UR10, RZ ;  /* 0x0000000a9e9e7c24 */ /* 0x000fe4000f8e02ff */
[----:B------:R-:W-:Y:S02]  /*0db0*/  IMAD.SHL.U32 R7, R6, 0x2, RZ ;  /* 0x0000000206077824 */ /* 0x000fe400078e00ff */
[C---:B------:R-:W-:Y:S02]  /*0dc0*/  IMAD R26, R159.reuse, 0x2, R24 ;  /* 0x000000029f1a7824 */ /* 0x040fe400078e0218 */
[----:B------:R-:W-:Y:S02]  /*0dd0*/  IMAD.SHL.U32 R5, R158, 0x2, RZ ;  /* 0x000000029e057824 */ /* 0x000fe400078e00ff */
[----:B------:R-:W-:Y:S01]  /*0de0*/  IMAD R28, R159, 0x2, R26 ;  /* 0x000000029f1c7824 */ /* 0x000fe200078e021a */
[----:B------:R-:W-:Y:S01]  /*0df0*/  SHF.R.U32.HI R13, RZ, 0x5, R0 ;  /* 0x00000005ff0d7819 */ /* 0x000fe20000011600 */
[----:B------:R-:W-:Y:S01]  /*0e00*/  IMAD.HI R6, R6, 0x2, RZ ;  /* 0x0000000206067827 */ /* 0x000fe200078e02ff */
[----:B------:R-:W-:-:S03]  /*0e10*/  IADD3 R7, P0, P1, R7, R68, R5 ;  /* 0x0000004407077210 */ /* 0x000fc6000791e005 */
[----:B------:R-:W-:Y:S01]  /*0e20*/  IMAD.HI R158, R158, 0x2, RZ ;  /* 0x000000029e9e7827 */ /* 0x000fe200078e02ff */
[----:B------:R-:W-:-:S03]  /*0e30*/  SHF.R.S32.HI R59, RZ, 0x6, R0 ;  /* 0x00000006ff3b7819 */ /* 0x000fc60000011400 */
[----:B------:R-:W-:Y:S01]  /*0e40*/  IMAD R30, R159, 0x2, R28 ;  /* 0x000000029f1e7824 */ /* 0x000fe200078e021c */
[----:B------:R-:W-:Y:S01]  /*0e50*/  R2UR UR18, R13 ;  /* 0x000000000d1272ca */ /* 0x000fe200000e0000 */
[----:B------:R-:W-:Y:S01]  /*0e60*/  IMAD.SHL.U32 R32, R3, 0x2, RZ ;  /* 0x0000000203207824 */ /* 0x000fe200078e00ff */
[----:B------:R-:W-:Y:S01]  /*0e70*/  IADD3.X R13, PT, PT, R6, R69, R158, P0, P1 ;  /* 0x00000045060d7210 */ /* 0x000fe200007e249e */
[----:B------:R-:W-:Y:S01]  /*0e80*/  IMAD R6, R159, 0x2, R30 ;  /* 0x000000029f067824 */ /* 0x000fe200078e021e */
[----:B------:R-:W-:Y:S02]  /*0e90*/  SGXT R59, R59, 0x1 ;  /* 0x000000013b3b781a */ /* 0x000fe40000000200 */
[----:B------:R-:W-:Y:S02]  /*0ea0*/  LEA R188, P0, R12, R7, 0x1 ;  /* 0x000000070cbc7211 */ /* 0x000fe400078008ff */
[----:B------:R-:W-:Y:S02]  /*0eb0*/  LOP3.LUT R59, R32, 0x90, R59, 0x78, !PT ;  /* 0x00000090203b7812 */ /* 0x000fe400078e783b */
[----:B------:R-:W-:-:S02]  /*0ec0*/  LEA R32, R159, R6, 0x1 ;  /* 0x000000069f207211 */ /* 0x000fc400078e08ff */
[----:B------:R-:W-:Y:S02]  /*0ed0*/  LEA R186, P1, R16, R7, 0x1 ;  /* 0x0000000710ba7211 */ /* 0x000fe400078208ff */
[----:B------:R-:W-:Y:S01]  /*0ee0*/  LEA.HI.X.SX32 R189, R12, R13, 0x1, P0 ;  /* 0x0000000d0cbd7211 */ /* 0x000fe200000f0eff */
[C---:B------:R-:W-:Y:S01]  /*0ef0*/  IMAD R12, R159.reuse, 0x2, R32 ;  /* 0x000000029f0c7824 */ /* 0x040fe200078e0220 */
[----:B------:R-:W-:Y:S02]  /*0f00*/  LEA R184, P0, R18, R7, 0x1 ;  /* 0x0000000712b87211 */ /* 0x000fe400078008ff */
[----:B------:R-:W-:Y:S01]  /*0f10*/  LEA.HI.X.SX32 R187, R16, R13, 0x1, P1 ;  /* 0x0000000d10bb7211 */ /* 0x000fe200008f0eff */
[C---:B------:R-:W-:Y:S01]  /*0f20*/  IMAD R16, R159.reuse, 0x2, R12 ;  /* 0x000000029f107824 */ /* 0x040fe200078e020c */
[----:B------:R-:W-:Y:S02]  /*0f30*/  LEA R182, P2, R20, R7, 0x1 ;  /* 0x0000000714b67211 */ /* 0x000fe400078408ff */
[----:B------:R-:W-:Y:S01]  /*0f40*/  LEA.HI.X.SX32 R185, R18, R13, 0x1, P0 ;  /* 0x0000000d12b97211 */ /* 0x000fe200000f0eff */
[----:B------:R-:W-:Y:S01]  /*0f50*/  IMAD R18, R159, 0x2, R16 ;  /* 0x000000029f127824 */ /* 0x000fe200078e0210 */
[----:B------:R-:W-:-:S02]  /*0f60*/  LEA R174, P1, R8, R7, 0x1 ;  /* 0x0000000708ae7211 */ /* 0x000fc400078208ff */
[----:B------:R-:W-:Y:S02]  /*0f70*/  LEA.HI.X.SX32 R183, R20, R13, 0x1, P2 ;  /* 0x0000000d14b77211 */ /* 0x000fe400010f0eff */
[-C--:B------:R-:W-:Y:S02]  /*0f80*/  LEA R180, P0, R22, R7.reuse, 0x1 ;  /* 0x0000000716b47211 */ /* 0x080fe400078008ff */
[----:B------:R-:W-:Y:S02]  /*0f90*/  LEA R172, P2, R14, R7, 0x1 ;  /* 0x000000070eac7211 */ /* 0x000fe400078408ff */
[-C--:B------:R-:W-:Y:S01]  /*0fa0*/  LEA.HI.X.SX32 R175, R8, R13.reuse, 0x1, P1 ;  /* 0x0000000d08af7211 */ /* 0x080fe200008f0eff */
[C---:B------:R-:W-:Y:S01]  /*0fb0*/  IMAD R8, R159.reuse, 0x2, R18 ;  /* 0x000000029f087824 */ /* 0x040fe200078e0212 */
[-C--:B------:R-:W-:Y:S02]  /*0fc0*/  LEA.HI.X.SX32 R181, R22, R13.reuse, 0x1, P0 ;  /* 0x0000000d16b57211 */ /* 0x080fe400000f0eff */
[----:B------:R-:W-:Y:S01]  /*0fd0*/  LEA.HI.X.SX32 R173, R14, R13, 0x1, P2 ;  /* 0x0000000d0ead7211 */ /* 0x000fe200010f0eff */
[----:B------:R-:W-:Y:S01]  /*0fe0*/  IMAD R14, R159, 0x2, R8 ;  /* 0x000000029f0e7824 */ /* 0x000fe200078e0208 */
[----:B------:R-:W-:-:S02]  /*0ff0*/  LEA R170, P0, R10, R7, 0x1 ;  /* 0x000000070aaa7211 */ /* 0x000fc400078008ff */
[----:B------:R-:W-:Y:S02]  /*1000*/  LEA R166, P2, R26, R7, 0x1 ;  /* 0x000000071aa67211 */ /* 0x000fe400078408ff */
[----:B------:R-:W-:Y:S01]  /*1010*/  LEA.HI.X.SX32 R171, R10, R13, 0x1, P0 ;  /* 0x0000000d0aab7211 */ /* 0x000fe200000f0eff */
[C---:B------:R-:W-:Y:S01]  /*1020*/  IMAD R10, R159.reuse, 0x2, R14 ;  /* 0x000000029f0a7824 */ /* 0x040fe200078e020e */
[----:B------:R-:W-:Y:S02]  /*1030*/  LEA R168, P1, R24, R7, 0x1 ;  /* 0x0000000718a87211 */ /* 0x000fe400078208ff */
[----:B------:R-:W-:Y:S01]  /*1040*/  LEA.HI.X.SX32 R167, R26, R13, 0x1, P2 ;  /* 0x0000000d1aa77211 */ /* 0x000fe200010f0eff */
[----:B------:R-:W-:Y:S01]  /*1050*/  IMAD R20, R159, 0x2, R10 ;  /* 0x000000029f147824 */ /* 0x000fe200078e020a */
[----:B------:R-:W-:Y:S02]  /*1060*/  LEA R160, P2, R6, R7, 0x1 ;  /* 0x0000000706a07211 */ /* 0x000fe400078408ff */
[----:B------:R-:W-:-:S02]  /*1070*/  LEA.HI.X.SX32 R169, R24, R13, 0x1, P1 ;  /* 0x0000000d18a97211 */ /* 0x000fc400008f0eff */
[----:B------:R-:W-:Y:S02]  /*1080*/  LEA R162, P1, R30, R7, 0x1 ;  /* 0x000000071ea27211 */ /* 0x000fe400078208ff */
[-C--:B------:R-:W-:Y:S02]  /*1090*/  LEA.HI.X.SX32 R161, R6, R13.reuse, 0x1, P2 ;  /* 0x0000000d06a17211 */ /* 0x080fe400010f0eff */
[C---:B------:R-:W-:Y:S02]  /*10a0*/  LEA R6, R159.reuse, R20, 0x1 ;  /* 0x000000149f067211 */ /* 0x040fe400078e08ff */
[----:B------:R-:W-:Y:S02]  /*10b0*/  LEA.HI.X.SX32 R163, R30, R13, 0x1, P1 ;  /* 0x0000000d1ea37211 */ /* 0x000fe400008f0eff */
[-C--:B------:R-:W-:Y:S01]  /*10c0*/  LEA R154, P1, R12, R7.reuse, 0x1 ;  /* 0x000000070c9a7211 */ /* 0x080fe200078208ff */
[----:B------:R-:W-:Y:S01]  /*10d0*/  IMAD R22, R159, 0x2, R6 ;  /* 0x000000029f167824 */ /* 0x000fe200078e0206 */
[----:B------:R-:W-:-:S02]  /*10e0*/  LEA R152, P2, R16, R7, 0x1 ;  /* 0x0000000710987211 */ /* 0x000fc400078408ff */
[----:B------:R-:W-:Y:S01]  /*10f0*/  LEA.HI.X.SX32 R155, R12, R13, 0x1, P1 ;  /* 0x0000000d0c9b7211 */ /* 0x000fe200008f0eff */
[C---:B------:R-:W-:Y:S01]  /*1100*/  IMAD R12, R159.reuse, 0x2, R22 ;  /* 0x000000029f0c7824 */ /* 0x040fe200078e0216 */
[----:B------:R-:W-:Y:S02]  /*1110*/  LEA R164, P0, R28, R7, 0x1 ;  /* 0x000000071ca47211 */ /* 0x000fe400078008ff */
[----:B------:R-:W-:Y:S01]  /*1120*/  LEA.HI.X.SX32 R153, R16, R13, 0x1, P2 ;  /* 0x0000000d10997211 */ /* 0x000fe200010f0eff */
[----:B------:R-:W-:Y:S01]  /*1130*/  IMAD R16, R159, 0x2, R12 ;  /* 0x000000029f107824 */ /* 0x000fe200078e020c */
[----:B------:R-:W-:Y:S02]  /*1140*/  LEA R148, P1, R8, R7, 0x1 ;  /* 0x0000000708947211 */ /* 0x000fe400078208ff */
[----:B------:R-:W-:Y:S02]  /*1150*/  LEA.HI.X.SX32 R165, R28, R13, 0x1, P0 ;  /* 0x0000000d1ca57211 */ /* 0x000fe400000f0eff */
[----:B------:R-:W-:-:S02]  /*1160*/  LEA R156, P0, R32, R7, 0x1 ;  /* 0x00000007209c7211 */ /* 0x000fc400078008ff */
[----:B------:R-:W-:Y:S02]  /*1170*/  LEA R146, P2, R14, R7, 0x1 ;  /* 0x000000070e927211 */ /* 0x000fe400078408ff */
[-C--:B------:R-:W-:Y:S01]  /*1180*/  LEA.HI.X.SX32 R149, R8, R13.reuse, 0x1, P1 ;  /* 0x0000000d08957211 */ /* 0x080fe200008f0eff */
[C---:B------:R-:W-:Y:S01]  /*1190*/  IMAD R8, R159.reuse, 0x2, R16 ;  /* 0x000000029f087824 */ /* 0x040fe200078e0210 */
[----:B------:R-:W-:Y:S02]  /*11a0*/  LEA.HI.X.SX32 R157, R32, R13, 0x1, P0 ;  /* 0x0000000d209d7211 */ /* 0x000fe400000f0eff */
        /* <DEDUP_REMOVED lines=14> */
[----:B------:R-:W-:Y:S02]  /*1290*/  LEA.HI.X.SX32 R137, R12, R13, 0x1, P1 ;  /* 0x0000000d0c897211 */ /* 0x000fe400008f0eff */
[C---:B------:R-:W-:Y:S02]  /*12a0*/  LEA R12, R159.reuse, R10, 0x1 ;  /* 0x0000000a9f0c7211 */ /* 0x040fe400078e08ff */
[----:B------:R-:W-:Y:S02]  /*12b0*/  LEA R138, P0, R22, R7, 0x1 ;  /* 0x00000007168a7211 */ /* 0x000fe400078008ff */
[-C--:B------:R-:W-:Y:S01]  /*12c0*/  LEA.HI.X.SX32 R135, R16, R13.reuse, 0x1, P2 ;  /* 0x0000000d10877211 */ /* 0x080fe200010f0eff */
[----:B------:R-:W-:Y:S01]  /*12d0*/  IMAD R16, R159, 0x2, R12 ;  /* 0x000000029f107824 */ /* 0x000fe200078e020c */
[----:B------:R-:W-:-:S02]  /*12e0*/  LEA.HI.X.SX32 R139, R22, R13, 0x1, P0 ;  /* 0x0000000d168b7211 */ /* 0x000fc400000f0eff */
[----:B----4-:R-:W-:Y:S01]  /*12f0*/  R2UR UR13, R45 ;  /* 0x000000002d0d72ca */ /* 0x010fe200000e0000 */
[----:B------:R-:W-:Y:S01]  /*1300*/  IMAD R5, R159, 0x2, R16 ;  /* 0x000000029f057824 */ /* 0x000fe200078e0210 */
[-C--:B------:R-:W-:Y:S02]  /*1310*/  LEA R132, P0, R8, R7.reuse, 0x1 ;  /* 0x0000000708847211 */ /* 0x080fe400078008ff */
[-C--:B------:R-:W-:Y:S02]  /*1320*/  LEA R130, P1, R14, R7.reuse, 0x1 ;  /* 0x000000070e827211 */ /* 0x080fe400078208ff */
[----:B------:R-:W-:Y:S02]  /*1330*/  LEA R128, P2, R6, R7, 0x1 ;  /* 0x0000000706807211 */ /* 0x000fe400078408ff */
[-C--:B------:R-:W-:Y:S02]  /*1340*/  LEA.HI.X.SX32 R133, R8, R13.reuse, 0x1, P0 ;  /* 0x0000000d08857211 */ /* 0x080fe400000f0eff */
[----:B------:R-:W-:-:S02]  /*1350*/  LEA.HI.X.SX32 R131, R14, R13, 0x1, P1 ;  /* 0x0000000d0e837211 */ /* 0x000fc400008f0eff */
[----:B------:R-:W-:Y:S02]  /*1360*/  LEA.HI.X.SX32 R129, R6, R13, 0x1, P2 ;  /* 0x0000000d06817211 */ /* 0x000fe400010f0eff */
[-C--:B------:R-:W-:Y:S02]  /*1370*/  LEA R126, P0, R10, R7.reuse, 0x1 ;  /* 0x000000070a7e7211 */ /* 0x080fe400078008ff */
[-C--:B------:R-:W-:Y:S02]  /*1380*/  LEA R124, P1, R12, R7.reuse, 0x1 ;  /* 0x000000070c7c7211 */ /* 0x080fe400078208ff */
[-C--:B------:R-:W-:Y:S02]  /*1390*/  LEA R122, P2, R16, R7.reuse, 0x1 ;  /* 0x00000007107a7211 */ /* 0x080fe400078408ff */
[----:B------:R-:W-:Y:S02]  /*13a0*/  LEA R120, P3, R5, R7, 0x1 ;  /* 0x0000000705787211 */ /* 0x000fe400078608ff */
[----:B------:R-:W-:-:S02]  /*13b0*/  LEA.HI.X.SX32 R127, R10, R13, 0x1, P0 ;  /* 0x0000000d0a7f7211 */ /* 0x000fc400000f0eff */
[-C--:B------:R-:W-:Y:S02]  /*13c0*/  LEA.HI.X.SX32 R125, R12, R13.reuse, 0x1, P1 ;  /* 0x0000000d0c7d7211 */ /* 0x080fe400008f0eff */
[-C--:B------:R-:W-:Y:S02]  /*13d0*/  LEA.HI.X.SX32 R123, R16, R13.reuse, 0x1, P2 ;  /* 0x0000000d107b7211 */ /* 0x080fe400010f0eff */
[----:B------:R-:W-:Y:S01]  /*13e0*/  LEA.HI.X.SX32 R121, R5, R13, 0x1, P3 ;  /* 0x0000000d05797211 */ /* 0x000fe200018f0eff */
[----:B------:R-:W-:Y:S06]  /*13f0*/  BRA.U UP1, `(.L_x_5) ;  /* 0x0000000101187547 */ /* 0x000fec000b800000 */
[----:B------:R-:W-:Y:S01]  /*1400*/  ELECT P0, URZ, PT ;  /* 0x0000000000ff782f */ /* 0x000fe20003800000 */
[----:B------:R-:W-:Y:S01]  /*1410*/  IMAD.MOV.U32 R5, RZ, RZ, 0x1 ;  /* 0x00000001ff057424 */ /* 0x000fe200078e00ff */
[----:B------:R-:W-:Y:S01]  /*1420*/  UMOV UR4, 0x40 ;  /* 0x0000004000047882 */ /* 0x000fe20000000000 */
[----:B------:R-:W-:Y:S01]  /*1430*/  UVIRTCOUNT.DEALLOC.SMPOOL 0x80 ;  /* 0x000000800000784c */ /* 0x000fe20000000000 */
[----:B------:R-:W-:-:S09]  /*1440*/  ULEA UR4, UR6, UR4, 0x18 ;  /* 0x0000000406047291 */ /* 0x000fd2000f8ec0ff */
[----:B------:R0:W-:Y:S03]  /*1450*/  @P0 STS.U8 [UR4], R5 ;  /* 0x00000005ff000988 */ /* 0x0001e60008000004 */
.L_x_5:
[----:B------:R-:W-:Y:S01]  /*1460*/  USHF.L.U32 UR4, UR18, 0x15, URZ ;  /* 0x0000001512047899 */ /* 0x000fe200080006ff */
[C---:B------:R-:W-:Y:S01]  /*1470*/  LOP3.LUT R58, R59.reuse, 0x20, RZ, 0x3c, !PT ;  /* 0x000000203b3a7812 */ /* 0x040fe200078e3cff */
[----:B-----5:R1:W-:Y:S01]  /*1480*/  STS.U16 [R59+UR11+0x1800], R56 ;  /* 0x001800383b007988 */ /* 0x0203e2000800040b */
[C---:B------:R-:W-:Y:S01]  /*1490*/  LOP3.LUT R57, R59.reuse, 0x40, RZ, 0x3c, !PT ;  /* 0x000000403b397812 */ /* 0x040fe200078e3cff */
[----:B------:R-:W-:Y:S01]  /*14a0*/  ULOP3.LUT UR4, UR4, 0x600000, URZ, 0xc0, !UPT ;  /* 0x0060000004047892 */ /* 0x000fe2000f8ec0ff */
[----:B------:R-:W-:Y:S01]  /*14b0*/  LOP3.LUT P6, RZ, R0, 0x7f, RZ, 0xc0, !PT ;  /* 0x0000007f00ff7812 */ /* 0x000fe200078cc0ff */
[----:B------:R-:W-:Y:S01]  /*14c0*/  STS.U16 [R59+UR11], R34 ;  /* 0x000000223b007988 */ /* 0x000fe2000800040b */
[----:B------:R-:W-:Y:S01]  /*14d0*/  UMOV UR8, 0x1 ;  /* 0x0000000100087882 */ /* 0x000fe20000000000 */
[----:B------:R-:W-:Y:S01]  /*14e0*/  UIADD3 UR15, UPT, UPT, UR13, UR4, URZ ;  /* 0x000000040d0f7290 */ /* 0x000fe2000fffe0ff */
[----:B------:R-:W-:Y:S01]  /*14f0*/  PRMT R8, RZ, 0x7610, R8 ;  /* 0x00007610ff087816 */ /* 0x000fe20000000008 */
[----:B------:R2:W-:Y:S01]  /*1500*/  STS.U16 [R59+UR11+0x400], R38 ;  /* 0x000400263b007988 */ /* 0x0005e2000800040b */
[----:B------:R-:W-:Y:S01]  /*1510*/  UIADD3 UR14, UPT, UPT, UR11, 0x8000, URZ ;  /* 0x000080000b0e7890 */ /* 0x000fe2000fffe0ff */
[----:B-1----:R-:W-:Y:S01]  /*1520*/  LOP3.LUT R56, R59, 0x60, RZ, 0x3c, !PT ;  /* 0x000000603b387812 */ /* 0x002fe200078e3cff */
[----:B------:R-:W-:Y:S01]  /*1530*/  UIADD3 UR36, UPT, UPT, UR12, 0x40, URZ ;  /* 0x000000400c247890 */ /* 0x000fe2000fffe0ff */
[----:B------:R-:W-:Y:S01]  /*1540*/  STS.U16 [R59+UR11+0x800], R42 ;  /* 0x0008002a3b007988 */ /* 0x000fe2000800040b */
[----:B------:R-:W-:Y:S01]  /*1550*/  PRMT R10, RZ, 0x7610, R10 ;  /* 0x00007610ff0a7816 */ /* 0x000fe2000000000a */
[----:B------:R-:W1:Y:S01]  /*1560*/  LDCU.64 UR6, c[0x0][0x3d0] ;  /* 0x00007a00ff0677ac */ /* 0x000e620008000a00 */
[----:B------:R-:W-:Y:S01]  /*1570*/  PRMT R16, RZ, 0x7610, R16 ;  /* 0x00007610ff107816 */ /* 0x000fe20000000010 */
[----:B------:R-:W-:Y:S01]  /*1580*/  STS.U16 [R59+UR11+0xc00], R46 ;  /* 0x000c002e3b007988 */ /* 0x000fe2000800040b */
[----:B------:R-:W-:Y:S01]  /*1590*/  ISETP.LT.AND P0, PT, RZ, UR36, PT ;  /* 0x00000024ff007c0c */ /* 0x000fe2000bf01270 */
[----:B------:R-:W-:Y:S01]  /*15a0*/  VOTEU.ALL UP2, P6 ;  /* 0x0000000000ff7886 */ /* 0x000fe20003040000 */
[----:B------:R-:W-:Y:S01]  /*15b0*/  VOTEU.ALL UP0, P6 ;  /* 0x0000000000ff7886 */ /* 0x000fe20003000000 */
[----:B------:R-:W-:Y:S01]  /*15c0*/  STS.U16 [R59+UR11+0x1000], R50 ;  /* 0x001000323b007988 */ /* 0x000fe2000800040b */
[----:B------:R-:W-:Y:S01]  /*15d0*/  PRMT R20, RZ, 0x7610, R20 ;  /* 0x00007610ff147816 */ /* 0x000fe20000000014 */
[----:B------:R-:W3:Y:S01]  /*15e0*/  LDC R88, c[0x0][0x3d8] ;  /* 0x0000f600ff587b82 */ /* 0x000ee20000000800 */
[----:B------:R-:W-:-:S04]  /*15f0*/  @!UP2 UIADD3 UR4, UPT, UPT, -UR8, 0x100000, URZ ;  /* 0x001000000804a890 */ /* 0x000fc8000fffe1ff */
[----:B------:R-:W-:Y:S02]  /*1600*/  @!UP2 USHF.L.U32 UR5, UR4, 0xb, URZ ;  /* 0x0000000b0405a899 */ /* 0x000fe400080006ff */
[----:B------:R-:W-:Y:S01]  /*1610*/  @!UP2 USHF.L.U32 UR4, UR4, 0x1, URZ ;  /* 0x000000010404a899 */ /* 0x000fe200080006ff */
[----:B------:R-:W-:Y:S01]  /*1620*/  STS.U16 [R59+UR11+0x1400], R54 ;  /* 0x001400363b007988 */ /* 0x000fe2000800040b */
[----:B------:R-:W-:Y:S01]  /*1630*/  PRMT R24, RZ, 0x7610, R24 ;  /* 0x00007610ff187816 */ /* 0x000fe20000000018 */
[----:B------:R-:W4:Y:S01]  /*1640*/  LDCU UR19, c[0x0][0x3a8] ;  /* 0x00007500ff1377ac */ /* 0x000f220008000800 */
[----:B------:R-:W-:Y:S01]  /*1650*/  PRMT R28, RZ, 0x7610, R28 ;  /* 0x00007610ff1c7816 */ /* 0x000fe2000000001c */
[----:B------:R-:W-:Y:S01]  /*1660*/  STS.U16 [R59+UR11+0x1c00], R64 ;  /* 0x001c00403b007988 */ /* 0x000fe2000800040b */
[----:B------:R-:W-:Y:S02]  /*1670*/  PRMT R32, RZ, 0x7610, R32 ;  /* 0x00007610ff207816 */ /* 0x000fe40000000020 */
[----:B--2---:R-:W-:Y:S01]  /*1680*/  PRMT R38, RZ, 0x7610, R38 ;  /* 0x00007610ff267816 */ /* 0x004fe20000000026 */
[----:B------:R2:W-:Y:S01]  /*1690*/  STS.U16 [R58+UR11+0x100], R19 ;  /* 0x000100133a007988 */ /* 0x0005e2000800040b */
[----:B------:R-:W-:-:S02]  /*16a0*/  PRMT R13, RZ, 0x7610, R13 ;  /* 0x00007610ff0d7816 */ /* 0x000fc4000000000d */
[----:B------:R-:W-:Y:S01]  /*16b0*/  PRMT R12, RZ, 0x7610, R12 ;  /* 0x00007610ff0c7816 */ /* 0x000fe2000000000c */
[----:B------:R0:W-:Y:S01]  /*16c0*/  STS.U16 [R58+UR11+0x500], R23 ;  /* 0x000500173a007988 */ /* 0x0001e2000800040b */
[----:B------:R-:W-:Y:S02]  /*16d0*/  PRMT R14, RZ, 0x7610, R14 ;  /* 0x00007610ff0e7816 */ /* 0x000fe4000000000e */
[----:B------:R-:W-:Y:S01]  /*16e0*/  PRMT R18, RZ, 0x7610, R18 ;  /* 0x00007610ff127816 */ /* 0x000fe20000000012 */
[----:B------:R0:W-:Y:S01]  /*16f0*/  STS.U16 [R58+UR11+0x900], R27 ;  /* 0x0009001b3a007988 */ /* 0x0001e2000800040b */
[----:B------:R-:W-:Y:S02]  /*1700*/  PRMT R22, RZ, 0x7610, R22 ;  /* 0x00007610ff167816 */ /* 0x000fe40000000016 */
[----:B------:R-:W-:Y:S01]  /*1710*/  PRMT R26, RZ, 0x7610, R26 ;  /* 0x00007610ff1a7816 */ /* 0x000fe2000000001a */
[----:B------:R1:W-:Y:S01]  /*1720*/  STS.U16 [R58+UR11+0xd00], R31 ;  /* 0x000d001f3a007988 */ /* 0x0003e2000800040b */
[----:B------:R-:W-:-:S02]  /*1730*/  PRMT R30, RZ, 0x7610, R30 ;  /* 0x00007610ff1e7816 */ /* 0x000fc4000000001e */
[----:B------:R-:W-:Y:S01]  /*1740*/  PRMT R34, RZ, 0x7610, R34 ;  /* 0x00007610ff227816 */ /* 0x000fe20000000022 */
[----:B------:R4:W-:Y:S01]  /*1750*/  STS.U16 [R58+UR11+0x1100], R35 ;  /* 0x001100233a007988 */ /* 0x0009e2000800040b */
[----:B------:R-:W-:Y:S02]  /*1760*/  PRMT R15, RZ, 0x7610, R15 ;  /* 0x00007610ff0f7816 */ /* 0x000fe4000000000f */
[----:B--2---:R-:W-:Y:S01]  /*1770*/  PRMT R19, RZ, 0x7610, R19 ;  /* 0x00007610ff137816 */ /* 0x004fe20000000013 */
[----:B------:R2:W-:Y:S01]  /*1780*/  STS.U16 [R58+UR11+0x1500], R39 ;  /* 0x001500273a007988 */ /* 0x0005e2000800040b */
[----:B0-----:R-:W-:Y:S02]  /*1790*/  PRMT R23, RZ, 0x7610, R23 ;  /* 0x00007610ff177816 */ /* 0x001fe40000000017 */
[----:B------:R-:W-:Y:S01]  /*17a0*/  PRMT R27, RZ, 0x7610, R27 ;  /* 0x00007610ff1b7816 */ /* 0x000fe2000000001b */
[----:B------:R-:W-:Y:S01]  /*17b0*/  STS.U16 [R58+UR11+0x1900], R43 ;  /* 0x0019002b3a007988 */ /* 0x000fe2000800040b */
[----:B-1----:R-:W-:-:S02]  /*17c0*/  PRMT R31, RZ, 0x7610, R31 ;  /* 0x00007610ff1f7816 */ /* 0x002fc4000000001f */
[----:B----4-:R-:W-:Y:S01]  /*17d0*/  PRMT R35, RZ, 0x7610, R35 ;  /* 0x00007610ff237816 */ /* 0x010fe20000000023 */
[----:B------:R0:W-:Y:S01]  /*17e0*/  STS.U16 [R58+UR11+0x1d00], R9 ;  /* 0x001d00093a007988 */ /* 0x0001e2000800040b */
[----:B--2---:R-:W-:-:S03]  /*17f0*/  PRMT R39, RZ, 0x7610, R39 ;  /* 0x00007610ff277816 */ /* 0x004fc60000000027 */
[----:B------:R-:W-:Y:S04]  /*1800*/  STS.U16 [R57+UR11+0x200], R36 ;  /* 0x0002002439007988 */ /* 0x000fe8000800040b */
[----:B------:R1:W-:Y:S01]  /*1810*/  STS.U16 [R57+UR11+0x600], R40 ;  /* 0x0006002839007988 */ /* 0x0003e2000800040b */
[----:B0-----:R-:W-:-:S03]  /*1820*/  PRMT R9, RZ, 0x7610, R9 ;  /* 0x00007610ff097816 */ /* 0x001fc60000000009 */
[----:B------:R-:W-:Y:S04]  /*1830*/  STS.U16 [R57+UR11+0xa00], R44 ;  /* 0x000a002c39007988 */ /* 0x000fe8000800040b */
[----:B------:R-:W-:Y:S01]  /*1840*/  STS.U16 [R57+UR11+0xe00], R48 ;  /* 0x000e003039007988 */ /* 0x000fe2000800040b */
[----:B-1----:R-:W-:-:S03]  /*1850*/  PRMT R40, RZ, 0x7610, R40 ;  /* 0x00007610ff287816 */ /* 0x002fc60000000028 */
[----:B------:R0:W-:Y:S04]  /*1860*/  STS.U16 [R57+UR11+0x1200], R52 ;  /* 0x0012003439007988 */ /* 0x0001e8000800040b */
[----:B------:R-:W-:Y:S04]  /*1870*/  STS.U16 [R57+UR11+0x1600], R60 ;  /* 0x0016003c39007988 */ /* 0x000fe8000800040b */
[----:B------:R-:W-:Y:S01]  /*1880*/  STS.U16 [R57+UR11+0x1a00], R62 ;  /* 0x001a003e39007988 */ /* 0x000fe2000800040b */
[----:B0-----:R-:W0:Y:S03]  /*1890*/  LDC.64 R52, c[0x0][0x390] ;  /* 0x0000e400ff347b82 */ /* 0x001e260000000a00 */
[----:B------:R-:W-:Y:S04]  /*18a0*/  STS.U16 [R57+UR11+0x1e00], R66 ;  /* 0x001e004239007988 */ /* 0x000fe8000800040b */
[----:B------:R1:W-:Y:S04]  /*18b0*/  STS.U16 [R56+UR11+0x300], R21 ;  /* 0x0003001538007988 */ /* 0x0003e8000800040b */
[----:B------:R2:W-:Y:S04]  /*18c0*/  STS.U16 [R56+UR11+0x700], R25 ;  /* 0x0007001938007988 */ /* 0x0005e8000800040b */
[----:B------:R4:W-:Y:S01]  /*18d0*/  STS.U16 [R56+UR11+0xb00], R29 ;  /* 0x000b001d38007988 */ /* 0x0009e2000800040b */
[----:B-1----:R-:W-:-:S03]  /*18e0*/  PRMT R21, RZ, 0x7610, R21 ;  /* 0x00007610ff157816 */ /* 0x002fc60000000015 */
[----:B------:R1:W-:Y:S01]  /*18f0*/  STS.U16 [R56+UR11+0xf00], R33 ;  /* 0x000f002138007988 */ /* 0x0003e2000800040b */
[----:B--2---:R-:W-:-:S03]  /*1900*/  PRMT R25, RZ, 0x7610, R25 ;  /* 0x00007610ff197816 */ /* 0x004fc60000000019 */
[----:B------:R-:W-:Y:S01]  /*1910*/  STS.U16 [R56+UR11+0x1300], R37 ;  /* 0x0013002538007988 */ /* 0x000fe2000800040b */
[----:B----4-:R-:W-:-:S03]  /*1920*/  PRMT R29, RZ, 0x7610, R29 ;  /* 0x00007610ff1d7816 */ /* 0x010fc6000000001d */
[----:B------:R2:W-:Y:S01]  /*1930*/  STS.U16 [R56+UR11+0x1700], R41 ;  /* 0x0017002938007988 */ /* 0x0005e2000800040b */
[----:B-1----:R-:W-:-:S03]  /*1940*/  PRMT R33, RZ, 0x7610, R33 ;  /* 0x00007610ff217816 */ /* 0x002fc60000000021 */
[----:B------:R1:W-:Y:S04]  /*1950*/  STS.U16 [R56+UR11+0x1b00], R17 ;  /* 0x001b001138007988 */ /* 0x0003e8000800040b */
[----:B------:R4:W-:Y:S01]  /*1960*/  STS.U16 [R56+UR11+0x1f00], R11 ;  /* 0x001f000b38007988 */ /* 0x0009e2000800040b */
[----:B--2---:R-:W-:Y:S01]  /*1970*/  PRMT R41, RZ, 0x7610, R41 ;  /* 0x00007610ff297816 */ /* 0x004fe20000000029 */
[----:B------:R-:W-:Y:S01]  /*1980*/  STTM.16dp32bit_t0_t15.x32 tmem[UR15], RZ ;  /* 0x000000ff000079ed */ /* 0x000fe20008a8000f */
[----:B------:R-:W-:Y:S01]  /*1990*/  STTM.16dp32bit_t16_t31.x32 tmem[UR15+0x20], RZ ;  /* 0x000020ff000079ed */ /* 0x000fe20008aa000f */
[----:B------:R-:W2:Y:S02]  /*19a0*/  FENCE.VIEW.ASYNC.T ;  /* 0x00000000000073c6 */ /* 0x000ea40000000200 */
[----:B--2---:R-:W-:Y:S01]  /*19b0*/  BAR.SYNC.DEFER_BLOCKING 0x0 ;  /* 0x0000000000007b1d */ /* 0x004fe20000010000 */
[----:B-1----:R-:W-:-:S02]  /*19c0*/  PRMT R17, RZ, 0x7610, R17 ;  /* 0x00007610ff117816 */ /* 0x002fc40000000011 */
[----:B----4-:R-:W-:-:S03]  /*19d0*/  PRMT R11, RZ, 0x7610, R11 ;  /* 0x00007610ff0b7816 */ /* 0x010fc6000000000b */
[----:B------:R-:W1:Y:S02]  /*19e0*/  FENCE.VIEW.ASYNC.S ;  /* 0x00000000000073c6 */ /* 0x000e640000000000 */
[----:B-1----:R1:W2:Y:S02]  /*19f0*/  @!UP0 SYNCS.EXCH.64 URZ, [UR14], UR4 ;  /* 0x000000040eff85b2 */ /* 0x0022a40008000100 */
[----:B--2---:R-:W-:Y:S06]  /*1a00*/  BAR.SYNC.DEFER_BLOCKING 0x0 ;  /* 0x0000000000007b1d */ /* 0x004fec0000010000 */
[----:B------:R-:W2:Y:S04]  /*1a10*/  @P0 LDG.E.U16 R8, desc[UR30][R188.64] ;  /* 0x0000001ebc080981 */ /* 0x000ea8000c1e1500 */
[----:B------:R-:W4:Y:S04]  /*1a20*/  @P0 LDG.E.U16 R10, desc[UR30][R180.64] ;  /* 0x0000001eb40a0981 */ /* 0x000f28000c1e1500 */
        /* <DEDUP_REMOVED lines=29> */
[----:B------:R-:W4:Y:S01]  /*1c00*/  @P0 LDG.E.U16 R35, desc[UR30][R128.64] ;  /* 0x0000001e80230981 */ /* 0x000f22000c1e1500 */
[----:B------:R-:W-:Y:S01]  /*1c10*/  UIMAD UR6, UR10, UR6, URZ ;  /* 0x000000060a0672a4 */ /* 0x000fe2000f8e02ff */
[----:B------:R-:W-:Y:S01]  /*1c20*/  IMAD R6, R3, UR7, RZ ;  /* 0x0000000703067c24 */ /* 0x000fe2000f8e02ff */
[----:B------:R-:W-:-:S02]  /*1c30*/  LOP3.LUT R37, R0, 0xf, RZ, 0xc0, !PT ;  /* 0x0000000f00257812 */ /* 0x000fc400078ec0ff */
[C---:B------:R-:W-:Y:S02]  /*1c40*/  LOP3.LUT R36, R0.reuse, 0x60, RZ, 0xc0, !PT ;  /* 0x0000006000247812 */ /* 0x040fe400078ec0ff */
[----:B------:R-:W-:Y:S01]  /*1c50*/  LOP3.LUT R3, R0, 0x10, RZ, 0xc0, !PT ;  /* 0x0000001000037812 */ /* 0x000fe200078ec0ff */
[----:B-1----:R-:W-:Y:S01]  /*1c60*/  USHF.L.U32 UR4, UR6, 0x1, URZ ;  /* 0x0000000106047899 */ /* 0x002fe200080006ff */
[----:B------:R-:W-:Y:S01]  /*1c70*/  IMAD.SHL.U32 R5, R6, 0x2, RZ ;  /* 0x0000000206057824 */ /* 0x000fe200078e00ff */
[----:B------:R-:W-:Y:S02]  /*1c80*/  LEA.HI R54, R36, R37, RZ, 0x1f ;  /* 0x0000002524367211 */ /* 0x000fe400078ff8ff */
[----:B------:R-:W-:Y:S02]  /*1c90*/  IMAD.SHL.U32 R55, R3, 0x2, RZ ;  /* 0x0000000203377824 */ /* 0x000fe400078e00ff */
[----:B0-----:R-:W-:Y:S01]  /*1ca0*/  IADD3 R52, P1, P3, R5, UR4, R52 ;  /* 0x0000000405347c10 */ /* 0x001fe2000fb3e034 */
[----:B------:R-:W-:-:S02]  /*1cb0*/  VIADD R54, R54, UR12 ;  /* 0x0000000c36367c36 */ /* 0x000fc40008000000 */
[----:B------:R-:W-:Y:S01]  /*1cc0*/  VIADD R5, R55, 0x2 ;  /* 0x0000000237057836 */ /* 0x000fe20000000000 */
[----:B------:R-:W-:Y:S01]  /*1cd0*/  UIMAD.WIDE UR4, UR6, 0x2, URZ ;  /* 0x00000002060478a5 */ /* 0x000fe2000f8e02ff */
[----:B---3--:R-:W-:Y:S01]  /*1ce0*/  IMAD R4, R4, R88, RZ ;  /* 0x0000005804047224 */ /* 0x008fe200078e02ff */
[----:B------:R-:W-:-:S04]  /*1cf0*/  @!UP2 UIADD3 UR16, UPT, UPT, -UR8, 0x100000, URZ ;  /* 0x001000000810a890 */ /* 0x000fc8000fffe1ff */
[----:B------:R-:W-:Y:S02]  /*1d00*/  @!UP2 USHF.L.U32 UR17, UR16, 0xb, URZ ;  /* 0x0000000b1011a899 */ /* 0x000fe400080006ff */
[----:B------:R-:W-:Y:S01]  /*1d10*/  @!UP2 USHF.L.U32 UR16, UR16, 0x1, URZ ;  /* 0x000000011010a899 */ /* 0x000fe200080006ff */
[----:B------:R-:W-:Y:S01]  /*1d20*/  IMAD.HI R6, R6, 0x2, RZ ;  /* 0x0000000206067827 */ /* 0x000fe200078e02ff */
[----:B------:R-:W-:-:S03]  /*1d30*/  ISETP.GE.AND P5, PT, R54, R5, PT ;  /* 0x000000053600720c */ /* 0x000fc60003fa6270 */
[----:B------:R-:W-:Y:S01]  /*1d40*/  IMAD R5, R88, 0x2, R4 ;  /* 0x0000000258057824 */ /* 0x000fe200078e0204 */
[----:B------:R-:W-:Y:S02]  /*1d50*/  IADD3 R7, PT, PT, R55, 0x3, RZ ;  /* 0x0000000337077810 */ /* 0x000fe40007ffe0ff */
[----:B------:R-:W-:Y:S01]  /*1d60*/  IADD3.X R90, PT, PT, R6, UR5, R53, P1, P3 ;  /* 0x00000005065a7c10 */ /* 0x000fe20008fe6435 */
[----:B------:R-:W-:Y:S01]  /*1d70*/  IMAD R6, R88, 0x2, R5 ;  /* 0x0000000258067824 */ /* 0x000fe200078e0205 */
[----:B------:R-:W-:Y:S01]  /*1d80*/  VOTEU.ALL UP0, P6 ;  /* 0x0000000000ff7886 */ /* 0x000fe20003000000 */
[----:B------:R-:W-:Y:S02]  /*1d90*/  ISETP.GE.AND P2, PT, R54, R7, PT ;  /* 0x000000073600720c */ /* 0x000fe40003f46270 */
[----:B------:R-:W-:Y:S02]  /*1da0*/  IMAD R7, R88, 0x2, R6 ;  /* 0x0000000258077824 */ /* 0x000fe400078e0206 */
[----:B------:R0:W1:Y:S01]  /*1db0*/  @!UP0 SYNCS.EXCH.64 URZ, [UR11+0x8008], UR16 ;  /* 0x008008100bff85b2 */ /* 0x0000620008000100 */
[----:B------:R-:W-:-:S02]  /*1dc0*/  LEA R118, P3, R4, R52, 0x1 ;  /* 0x0000003404767211 */ /* 0x000fc400078608ff */
[C---:B------:R-:W-:Y:S02]  /*1dd0*/  LEA R116, P1, R5.reuse, R52, 0x1 ;  /* 0x0000003405747211 */ /* 0x040fe400078208ff */
[----:B------:R-:W-:Y:S02]  /*1de0*/  LEA.HI.X.SX32 R119, R4, R90, 0x1, P3 ;  /* 0x0000005a04777211 */ /* 0x000fe400018f0eff */
[C---:B------:R-:W-:Y:S02]  /*1df0*/  LEA R114, P3, R6.reuse, R52, 0x1 ;  /* 0x0000003406727211 */ /* 0x040fe400078608ff */
[----:B------:R-:W-:Y:S02]  /*1e00*/  LEA.HI.X.SX32 R117, R5, R90, 0x1, P1 ;  /* 0x0000005a05757211 */ /* 0x000fe400008f0eff */
[----:B------:R-:W-:Y:S02]  /*1e10*/  LEA R112, P4, R7, R52, 0x1 ;  /* 0x0000003407707211 */ /* 0x000fe400078808ff */
[----:B------:R-:W-:-:S02]  /*1e20*/  LEA.HI.X.SX32 R115, R6, R90, 0x1, P3 ;  /* 0x0000005a06737211 */ /* 0x000fc400018f0eff */
[----:B------:R-:W-:Y:S01]  /*1e30*/  LEA.HI.X.SX32 R113, R7, R90, 0x1, P4 ;  /* 0x0000005a07717211 */ /* 0x000fe200020f0eff */
[----:B------:R-:W-:-:S04]  /*1e40*/  @!UP2 UIADD3 UR4, UPT, UPT, -UR8, 0x100000, URZ ;  /* 0x001000000804a890 */ /* 0x000fc8000fffe1ff */
[----:B------:R-:W-:Y:S02]  /*1e50*/  @!UP2 USHF.L.U32 UR5, UR4, 0xb, URZ ;  /* 0x0000000b0405a899 */ /* 0x000fe400080006ff */
[----:B------:R-:W-:Y:S01]  /*1e60*/  @!UP2 USHF.L.U32 UR4, UR4, 0x1, URZ ;  /* 0x000000010404a899 */ /* 0x000fe200080006ff */
[----:B------:R-:W-:Y:S01]  /*1e70*/  VOTEU.ALL UP0, P6 ;  /* 0x0000000000ff7886 */ /* 0x000fe20003000000 */
[----:B------:R-:W-:Y:S02]  /*1e80*/  UIADD3 UR6, UPT, UPT, UR11, 0x4000, URZ ;  /* 0x000040000b067890 */ /* 0x000fe4000fffe0ff */
[----:B------:R-:W-:Y:S01]  /*1e90*/  UIADD3 UR20, UPT, UPT, UR13, 0x100000, URZ ;  /* 0x001000000d147890 */ /* 0x000fe2000fffe0ff */
[----:B------:R-:W-:Y:S01]  /*1ea0*/  VIADD R53, R55, 0x4 ;  /* 0x0000000437357836 */ /* 0x000fe20000000000 */
[----:B--2---:R2:W-:Y:S04]  /*1eb0*/  STS.U16 [R59+UR11+0x2000], R8 ;  /* 0x002000083b007988 */ /* 0x0045e8000800040b */
[----:B----4-:R-:W-:Y:S04]  /*1ec0*/  STS.U16 [R59+UR11+0x2400], R10 ;  /* 0x0024000a3b007988 */ /* 0x010fe8000800040b */
[----:B------:R-:W-:Y:S01]  /*1ed0*/  STS.U16 [R59+UR11+0x2800], R16 ;  /* 0x002800103b007988 */ /* 0x000fe2000800040b */
[----:B--2---:R-:W-:-:S03]  /*1ee0*/  IMAD R8, R88, 0x2, R7 ;  /* 0x0000000258087824 */ /* 0x004fc600078e0207 */
[----:B------:R-:W-:Y:S04]  /*1ef0*/  STS.U16 [R59+UR11+0x2c00], R20 ;  /* 0x002c00143b007988 */ /* 0x000fe8000800040b */
[----:B------:R-:W-:Y:S04]  /*1f00*/  STS.U16 [R59+UR11+0x3000], R24 ;  /* 0x003000183b007988 */ /* 0x000fe8000800040b */
[----:B------:R-:W-:Y:S04]  /*1f10*/  STS.U16 [R59+UR11+0x3400], R28 ;  /* 0x0034001c3b007988 */ /* 0x000fe8000800040b */
[----:B------:R-:W-:Y:S04]  /*1f20*/  STS.U16 [R59+UR11+0x3800], R32 ;  /* 0x003800203b007988 */ /* 0x000fe8000800040b */
[----:B------:R-:W-:Y:S04]  /*1f30*/  STS.U16 [R59+UR11+0x3c00], R38 ;  /* 0x003c00263b007988 */ /* 0x000fe8000800040b */
[----:B------:R2:W-:Y:S02]  /*1f40*/  STS.U16 [R58+UR11+0x2100], R9 ;  /* 0x002100093a007988 */ /* 0x0005e4000800040b */
[----:B--2---:R-:W-:-:S02]  /*1f50*/  IMAD R9, R88, 0x2, R8 ;  /* 0x0000000258097824 */ /* 0x004fc400078e0208 */
[----:B------:R2:W-:Y:S02]  /*1f60*/  STS.U16 [R58+UR11+0x2500], R11 ;  /* 0x0025000b3a007988 */ /* 0x0005e4000800040b */
[C---:B------:R-:W-:Y:S02]  /*1f70*/  IMAD R10, R88.reuse, 0x2, R9 ;  /* 0x00000002580a7824 */ /* 0x040fe400078e0209 */
[----:B------:R-:W-:Y:S02]  /*1f80*/  STS.U16 [R58+UR11+0x2900], R13 ;  /* 0x0029000d3a007988 */ /* 0x000fe4000800040b */
[C---:B--2---:R-:W-:Y:S02]  /*1f90*/  IMAD R11, R88.reuse, 0x2, R10 ;  /* 0x00000002580b7824 */ /* 0x044fe400078e020a */
[----:B------:R-:W-:Y:S04]  /*1fa0*/  STS.U16 [R58+UR11+0x2d00], R21 ;  /* 0x002d00153a007988 */ /* 0x000fe8000800040b */
[----:B------:R-:W-:Y:S04]  /*1fb0*/  STS.U16 [R58+UR11+0x3100], R25 ;  /* 0x003100193a007988 */ /* 0x000fe8000800040b */
[----:B------:R-:W-:Y:S04]  /*1fc0*/  STS.U16 [R58+UR11+0x3500], R29 ;  /* 0x0035001d3a007988 */ /* 0x000fe8000800040b */
[----:B------:R-:W-:Y:S04]  /*1fd0*/  STS.U16 [R58+UR11+0x3900], R33 ;  /* 0x003900213a007988 */ /* 0x000fe8000800040b */
[----:B------:R-:W-:Y:S04]  /*1fe0*/  STS.U16 [R58+UR11+0x3d00], R39 ;  /* 0x003d00273a007988 */ /* 0x000fe8000800040b */
[----:B------:R2:W-:Y:S02]  /*1ff0*/  STS.U16 [R57+UR11+0x2200], R12 ;  /* 0x0022000c39007988 */ /* 0x0005e4000800040b */
[----:B--2---:R-:W-:-:S02]  /*2000*/  LEA R12, R88, R11, 0x1 ;  /* 0x0000000b580c7211 */ /* 0x004fc400078e08ff */
[----:B------:R2:W-:Y:S03]  /*2010*/  STS.U16 [R57+UR11+0x2600], R14 ;  /* 0x0026000e39007988 */ /* 0x0005e6000800040b */
[----:B------:R-:W-:-:S04]  /*2020*/  IMAD R13, R88, 0x2, R12 ;  /* 0x00000002580d7824 */ /* 0x000fc800078e020c */
[----:B--2---:R-:W-:-:S04]  /*2030*/  IMAD R14, R88, 0x2, R13 ;  /* 0x00000002580e7824 */ /* 0x004fc800078e020d */
[----:B------:R-:W-:-:S04]  /*2040*/  IMAD R4, R88, 0x2, R14 ;  /* 0x0000000258047824 */ /* 0x000fc800078e020e */
[----:B------:R-:W-:Y:S01]  /*2050*/  IMAD R5, R88, 0x2, R4 ;  /* 0x0000000258057824 */ /* 0x000fe200078e0204 */
[----:B------:R-:W-:-:S03]  /*2060*/  LEA R110, P1, R8, R52, 0x1 ;  /* 0x00000034086e7211 */ /* 0x000fc600078208ff */
[----:B------:R-:W-:Y:S01]  /*2070*/  IMAD R6, R88, 0x2, R5 ;  /* 0x0000000258067824 */ /* 0x000fe200078e0205 */
[----:B------:R-:W-:-:S03]  /*2080*/  LEA R108, P3, R9, R52, 0x1 ;  /* 0x00000034096c7211 */ /* 0x000fc600078608ff */
[----:B------:R-:W-:Y:S01]  /*2090*/  IMAD R7, R88, 0x2, R6 ;  /* 0x0000000258077824 */ /* 0x000fe200078e0206 */
[----:B------:R-:W-:-:S03]  /*20a0*/  LEA.HI.X.SX32 R111, R8, R90, 0x1, P1 ;  /* 0x0000005a086f7211 */ /* 0x000fc600008f0eff */
[----:B------:R-:W-:Y:S01]  /*20b0*/  IMAD R8, R88, 0x2, R7 ;  /* 0x0000000258087824 */ /* 0x000fe200078e0207 */
[----:B------:R-:W-:Y:S02]  /*20c0*/  LEA R106, P4, R10, R52, 0x1 ;  /* 0x000000340a6a7211 */ /* 0x000fe400078808ff */
[----:B------:R-:W-:Y:S02]  /*20d0*/  LEA.HI.X.SX32 R109, R9, R90, 0x1, P3 ;  /* 0x0000005a096d7211 */ /* 0x000fe400018f0eff */
[----:B------:R-:W-:Y:S02]  /*20e0*/  LEA R102, P3, R12, R52, 0x1 ;  /* 0x000000340c667211 */ /* 0x000fe400078608ff */
[----:B------:R-:W-:Y:S02]  /*20f0*/  LEA R9, R88, R8, 0x1 ;  /* 0x0000000858097211 */ /* 0x000fe400078e08ff */
[----:B------:R-:W-:Y:S02]  /*2100*/  LEA.HI.X.SX32 R107, R10, R90, 0x1, P4 ;  /* 0x0000005a0a6b7211 */ /* 0x000fe400020f0eff */
[----:B------:R-:W-:-:S02]  /*2110*/  LEA R104, P1, R11, R52, 0x1 ;  /* 0x000000340b687211 */ /* 0x000fc400078208ff */
[----:B------:R-:W-:Y:S02]  /*2120*/  LEA R100, P4, R13, R52, 0x1 ;  /* 0x000000340d647211 */ /* 0x000fe400078808ff */
[----:B------:R-:W-:Y:S01]  /*2130*/  LEA.HI.X.SX32 R103, R12, R90, 0x1, P3 ;  /* 0x0000005a0c677211 */ /* 0x000fe200018f0eff */
[----:B------:R-:W-:Y:S01]  /*2140*/  IMAD R10, R88, 0x2, R9 ;  /* 0x00000002580a7824 */ /* 0x000fe200078e0209 */
[----:B------:R-:W-:Y:S02]  /*2150*/  LEA R84, P3, R4, R52, 0x1 ;  /* 0x0000003404547211 */ /* 0x000fe400078608ff */
[-C--:B------:R-:W-:Y:S02]  /*2160*/  LEA.HI.X.SX32 R105, R11, R90.reuse, 0x1, P1 ;  /* 0x0000005a0b697211 */ /* 0x080fe400008f0eff */
[----:B------:R-:W-:Y:S02]  /*2170*/  LEA.HI.X.SX32 R101, R13, R90, 0x1, P4 ;  /* 0x0000005a0d657211 */ /* 0x000fe400020f0eff */
[----:B------:R-:W-:-:S02]  /*2180*/  LEA R98, P1, R14, R52, 0x1 ;  /* 0x000000340e627211 */ /* 0x000fc400078208ff */
[C---:B------:R-:W-:Y:S02]  /*2190*/  LEA R82, P4, R5.reuse, R52, 0x1 ;  /* 0x0000003405527211 */ /* 0x040fe400078808ff */
[-C--:B------:R-:W-:Y:S01]  /*21a0*/  LEA.HI.X.SX32 R85, R4, R90.reuse, 0x1, P3 ;  /* 0x0000005a04557211 */ /* 0x080fe200018f0eff */
[----:B------:R-:W-:Y:S01]  /*21b0*/  IMAD R4, R88, 0x2, R10 ;  /* 0x0000000258047824 */ /* 0x000fe200078e020a */
[-C--:B------:R-:W-:Y:S02]  /*21c0*/  LEA.HI.X.SX32 R99, R14, R90.reuse, 0x1, P1 ;  /* 0x0000005a0e637211 */ /* 0x080fe400008f0eff */
[----:B------:R-:W-:Y:S01]  /*21d0*/  LEA.HI.X.SX32 R83, R5, R90, 0x1, P4 ;  /* 0x0000005a05537211 */ /* 0x000fe200020f0eff */
[----:B------:R-:W-:Y:S01]  /*21e0*/  IMAD R5, R88, 0x2, R4 ;  /* 0x0000000258057824 */ /* 0x000fe200078e0204 */
[-C--:B------:R-:W-:Y:S02]  /*21f0*/  LEA R80, P1, R6, R52.reuse, 0x1 ;  /* 0x0000003406507211 */ /* 0x080fe400078208ff */
[----:B------:R-:W-:-:S02]  /*2200*/  LEA R78, P3, R7, R52, 0x1 ;  /* 0x00000034074e7211 */ /* 0x000fc400078608ff */
[----:B------:R-:W-:Y:S01]  /*2210*/  LEA.HI.X.SX32 R81, R6, R90, 0x1, P1 ;  /* 0x0000005a06517211 */ /* 0x000fe200008f0eff */
[----:B------:R-:W-:Y:S01]  /*2220*/  IMAD R6, R88, 0x2, R5 ;  /* 0x0000000258067824 */ /* 0x000fe200078e0205 */
[----:B------:R-:W-:Y:S02]  /*2230*/  LEA R76, P4, R8, R52, 0x1 ;  /* 0x00000034084c7211 */ /* 0x000fe400078808ff */
[-C--:B------:R-:W-:Y:S01]  /*2240*/  LEA.HI.X.SX32 R79, R7, R90.reuse, 0x1, P3 ;  /* 0x0000005a074f7211 */ /* 0x080fe200018f0eff */
[----:B------:R-:W-:Y:S01]  /*2250*/  IMAD R7, R88, 0x2, R6 ;  /* 0x0000000258077824 */ /* 0x000fe200078e0206 */
[----:B------:R-:W-:-:S03]  /*2260*/  LEA.HI.X.SX32 R77, R8, R90, 0x1, P4 ;  /* 0x0000005a084d7211 */ /* 0x000fc600020f0eff */
[----:B------:R-:W-:Y:S01]  /*2270*/  IMAD R8, R88, 0x2, R7 ;  /* 0x0000000258087824 */ /* 0x000fe200078e0207 */
[----:B------:R-:W-:-:S03]  /*2280*/  LEA R74, P3, R9, R52, 0x1 ;  /* 0x00000034094a7211 */ /* 0x000fc600078608ff */
[----:B------:R-:W-:Y:S01]  /*2290*/  IMAD R39, R88, 0x2, R8 ;  /* 0x0000000258277824 */ /* 0x000fe200078e0208 */
[----:B------:R-:W-:Y:S01]  /*22a0*/  STS.U16 [R57+UR11+0x2a00], R18 ;  /* 0x002a001239007988 */ /* 0x000fe2000800040b */
[----:B------:R-:W-:Y:S02]  /*22b0*/  LEA R72, P4, R10, R52, 0x1 ;  /* 0x000000340a487211 */ /* 0x000fe400078808ff */
[----:B------:R-:W-:Y:S01]  /*22c0*/  ISETP.EQ.U32.AND P1, PT, RZ, UR18, P0 ;  /* 0x00000012ff007c0c */ /* 0x000fe20008722070 */
[----:B------:R-:W-:Y:S01]  /*22d0*/  STS.U16 [R57+UR11+0x2e00], R22 ;  /* 0x002e001639007988 */ /* 0x000fe2000800040b */
[----:B------:R-:W-:Y:S02]  /*22e0*/  LEA.HI.X.SX32 R75, R9, R90, 0x1, P3 ;  /* 0x0000005a094b7211 */ /* 0x000fe400018f0eff */
[----:B------:R-:W-:Y:S01]  /*22f0*/  LEA R70, P3, R4, R52, 0x1 ;  /* 0x0000003404467211 */ /* 0x000fe200078608ff */
[----:B------:R-:W-:Y:S04]  /*2300*/  STS.U16 [R57+UR11+0x3200], R26 ;  /* 0x0032001a39007988 */ /* 0x000fe8000800040b */
[----:B------:R-:W-:Y:S04]  /*2310*/  STS.U16 [R57+UR11+0x3600], R30 ;  /* 0x0036001e39007988 */ /* 0x000fe8000800040b */
[----:B------:R-:W-:Y:S04]  /*2320*/  STS.U16 [R57+UR11+0x3a00], R34 ;  /* 0x003a002239007988 */ /* 0x000fe8000800040b */
[----:B------:R-:W-:Y:S01]  /*2330*/  STS.U16 [R57+UR11+0x3e00], R40 ;  /* 0x003e002839007988 */ /* 0x000fe2000800040b */
[----:B------:R-:W-:-:S03]  /*2340*/  LEA.HI.X.SX32 R73, R10, R90, 0x1, P4 ;  /* 0x0000005a0a497211 */ /* 0x000fc600020f0eff */
[----:B------:R2:W-:Y:S01]  /*2350*/  STS.U16 [R56+UR11+0x3f00], R41 ;  /* 0x003f002938007988 */ /* 0x0005e2000800040b */
[C---:B------:R-:W-:Y:S02]  /*2360*/  LEA R68, P4, R5.reuse, R52, 0x1 ;  /* 0x0000003405447211 */ /* 0x040fe400078808ff */
[----:B------:R-:W-:Y:S02]  /*2370*/  LEA.HI.X.SX32 R71, R4, R90, 0x1, P3 ;  /* 0x0000005a04477211 */ /* 0x000fe400018f0eff */
[----:B------:R-:W-:Y:S02]  /*2380*/  LEA R66, P3, R6, R52, 0x1 ;  /* 0x0000003406427211 */ /* 0x000fe400078608ff */
[----:B--2---:R-:W-:Y:S01]  /*2390*/  LEA R41, R88, R39, 0x1 ;  /* 0x0000002758297211 */ /* 0x004fe200078e08ff */
[----:B------:R0:W-:Y:S01]  /*23a0*/  STS.U16 [R56+UR11+0x2300], R15 ;  /* 0x0023000f38007988 */ /* 0x0001e2000800040b */
[----:B------:R-:W-:-:S03]  /*23b0*/  LEA.HI.X.SX32 R69, R5, R90, 0x1, P4 ;  /* 0x0000005a05457211 */ /* 0x000fc600020f0eff */
[----:B------:R-:W-:Y:S01]  /*23c0*/  IMAD R43, R88, 0x2, R41 ;  /* 0x00000002582b7824 */ /* 0x000fe200078e0229 */
[----:B------:R0:W-:Y:S01]  /*23d0*/  STS.U16 [R56+UR11+0x2700], R17 ;  /* 0x0027001138007988 */ /* 0x0001e2000800040b */
[C---:B------:R-:W-:Y:S02]  /*23e0*/  LEA R64, P4, R7.reuse, R52, 0x1 ;  /* 0x0000003407407211 */ /* 0x040fe400078808ff */
[----:B------:R-:W-:Y:S01]  /*23f0*/  LEA.HI.X.SX32 R67, R6, R90, 0x1, P3 ;  /* 0x0000005a06437211 */ /* 0x000fe200018f0eff */
[----:B------:R0:W-:Y:S01]  /*2400*/  STS.U16 [R56+UR11+0x2b00], R19 ;  /* 0x002b001338007988 */ /* 0x0001e2000800040b */
[----:B------:R-:W-:Y:S01]  /*2410*/  LEA R62, P3, R8, R52, 0x1 ;  /* 0x00000034083e7211 */ /* 0x000fe200078608ff */
[C---:B------:R-:W-:Y:S02]  /*2420*/  IMAD R45, R88.reuse, 0x2, R43 ;  /* 0x00000002582d7824 */ /* 0x040fe400078e022b */
[----:B------:R0:W-:Y:S04]  /*2430*/  STS.U16 [R56+UR11+0x2f00], R23 ;  /* 0x002f001738007988 */ /* 0x0001e8000800040b */
[----:B------:R0:W-:Y:S04]  /*2440*/  STS.U16 [R56+UR11+0x3300], R27 ;  /* 0x0033001b38007988 */ /* 0x0001e8000800040b */
[----:B------:R0:W-:Y:S04]  /*2450*/  STS.U16 [R56+UR11+0x3700], R31 ;  /* 0x0037001f38007988 */ /* 0x0001e8000800040b */
[----:B------:R0:W-:Y:S01]  /*2460*/  STS.U16 [R56+UR11+0x3b00], R35 ;  /* 0x003b002338007988 */ /* 0x0001e2000800040b */
[----:B-1----:R1:W-:Y:S06]  /*2470*/  MEMBAR.ALL.CTA ;  /* 0x0000000000007992 */ /* 0x0023ec0000008000 */
[----:B-1----:R-:W-:Y:S04]  /*2480*/  FENCE.VIEW.ASYNC.S ;  /* 0x00000000000073c6 */ /* 0x002fe80000000000 */
[----:B------:R-:W1:Y:S02]  /*2490*/  FENCE.VIEW.ASYNC.S ;  /* 0x00000000000073c6 */ /* 0x000e640000000000 */
[----:B-1----:R0:W1:Y:S01]  /*24a0*/  @!UP0 SYNCS.EXCH.64 URZ, [UR11+0x4000], UR4 ;  /* 0x004000040bff85b2 */ /* 0x0020620008000100 */
[----:B------:R-:W-:Y:S01]  /*24b0*/  LEA.HI.X.SX32 R65, R7, R90, 0x1, P4 ;  /* 0x0000005a07417211 */ /* 0x000fe200020f0eff */
[----:B------:R-:W-:Y:S01]  /*24c0*/  IMAD R47, R88, 0x2, R45 ;  /* 0x00000002582f7824 */ /* 0x000fe200078e022d */
[----:B-1----:R-:W-:Y:S01]  /*24d0*/  BAR.SYNC.DEFER_BLOCKING 0x0 ;  /* 0x0000000000007b1d */ /* 0x002fe20000010000 */
[----:B------:R-:W-:-:S02]  /*24e0*/  LEA R60, P4, R39, R52, 0x1 ;  /* 0x00000034273c7211 */ /* 0x000fc400078808ff */
[----:B------:R-:W-:-:S03]  /*24f0*/  LEA.HI.X.SX32 R63, R8, R90, 0x1, P3 ;  /* 0x0000005a083f7211 */ /* 0x000fc600018f0eff */
[----:B0-----:R-:W-:Y:S08]  /*2500*/  @!P1 BRA `(.L_x_6) ;  /* 0x0000000000849947 */ /* 0x001ff00003800000 */
[----:B------:R-:W-:Y:S02]  /*2510*/  UIADD3 UR4, UPT, UPT, UR11, 0x2000, URZ ;  /* 0x000020000b047890 */ /* 0x000fe4000fffe0ff */
[----:B------:R-:W-:Y:S02]  /*2520*/  USHF.R.U32.HI UR8, URZ, 0x4, UR11 ;  /* 0x00000004ff087899 */ /* 0x000fe4000801160b */
[----:B------:R-:W-:Y:S02]  /*2530*/  USHF.R.U32.HI UR4, URZ, 0x4, UR4 ;  /* 0x00000004ff047899 */ /* 0x000fe40008011604 */
[----:B------:R-:W-:Y:S02]  /*2540*/  USGXT.U32 UR8, UR8, 0xe ;  /* 0x0000000e0808789a */ /* 0x000fe40008000000 */
[----:B------:R-:W-:Y:S02]  /*2550*/  USGXT.U32 UR16, UR4, 0xe ;  /* 0x0000000e0410789a */ /* 0x000fe40008000000 */
[----:B------:R-:W-:-:S02]  /*2560*/  UIADD3 UR32, UP0, UPT, UR8, 0x80, URZ ;  /* 0x0000008008207890 */ /* 0x000fc4000ff1e0ff */
[----:B------:R-:W-:Y:S01]  /*2570*/  UIADD3 UR34, UP3, UPT, UR16, 0x2, URZ ;  /* 0x0000000210227890 */ /* 0x000fe2000ff7e0ff */
[----:B------:R-:W-:Y:S01]  /*2580*/  UMOV UR4, URZ ;  /* 0x000000ff00047c82 */ /* 0x000fe20008000000 */
[----:B------:R-:W-:Y:S01]  /*2590*/  UMOV UR38, 0x0 ;  /* 0x0000000000267882 */ /* 0x000fe20000000000 */
[----:B------:R-:W-:Y:S02]  /*25a0*/  UIADD3.X UR33, UPT, UPT, UR4, 0x40004040, URZ, UP0, !UPT ;  /* 0x4000404004217890 */ /* 0x000fe400087fe4ff */
[----:B------:R-:W-:Y:S02]  /*25b0*/  UIADD3.X UR35, UPT, UPT, UR4, 0x40004040, URZ, UP3, !UPT ;  /* 0x4000404004237890 */ /* 0x000fe40009ffe4ff */
[----:B------:R-:W-:Y:S02]  /*25c0*/  UIADD3.64 UR22, UPT, UPT, UR32, 0x80, URZ ;  /* 0x0000008020167897 */ /* 0x000fe4000fffe0ff */
[----:B------:R-:W-:Y:S02]  /*25d0*/  UIADD3.64 UR24, UPT, UPT, UR34, 0x2, URZ ;  /* 0x0000000222187897 */ /* 0x000fe4000fffe0ff */
[----:B------:R-:W-:-:S02]  /*25e0*/  UIADD3.64 UR26, UPT, UPT, UR32, 0x100, URZ ;  /* 0x00000100201a7897 */ /* 0x000fc4000fffe0ff */
[----:B------:R-:W-:Y:S01]  /*25f0*/  UIADD3.64 UR28, UPT, UPT, UR34, 0x4, URZ ;  /* 0x00000004221c7897 */ /* 0x000fe2000fffe0ff */
[----:B------:R-:W-:Y:S01]  /*2600*/  UMOV UR39, 0x4108010 ;  /* 0x0410801000277882 */ /* 0x000fe20000000000 */
[----:B------:R-:W-:Y:S01]  /*2610*/  UMOV UR9, 0x40004040 ;  /* 0x4000404000097882 */ /* 0x000fe20000000000 */
[----:B------:R-:W-:Y:S01]  /*2620*/  UMOV UR17, 0x40004040 ;  /* 0x4000404000117882 */ /* 0x000fe20000000000 */
[----:B------:R-:W-:Y:S01]  /*2630*/  UMOV UR40, 0x0 ;  /* 0x0000000000287882 */ /* 0x000fe20000000000 */
[----:B------:R-:W-:Y:S01]  /*2640*/  UMOV UR41, 0x4108010 ;  /* 0x0410801000297882 */ /* 0x000fe20000000000 */
[----:B------:R-:W-:Y:S01]  /*2650*/  UMOV UR42, 0x0 ;  /* 0x00000000002a7882 */ /* 0x000fe20000000000 */
[----:B------:R-:W-:Y:S01]  /*2660*/  UMOV UR43, 0x4108010 ;  /* 0x04108010002b7882 */ /* 0x000fe20000000000 */
[----:B------:R-:W-:Y:S01]  /*2670*/  UMOV UR4, UR6 ;  /* 0x0000000600047c82 */ /* 0x000fe20008000000 */
[----:B------:R-:W-:Y:S01]  /*2680*/  UMOV UR5, URZ ;  /* 0x000000ff00057c82 */ /* 0x000fe20008000000 */
[----:B------:R0:W-:Y:S01]  /*2690*/  UTCHMMA gdesc[UR8], gdesc[UR16], tmem[UR20], tmem[UR38], idesc[UR39], !UPT ;  /* 0x00ff2610080075ea */ /* 0x0001e2000f800014 */
[----:B------:R-:W-:Y:S01]  /*26a0*/  UMOV UR44, 0x0 ;  /* 0x00000000002c7882 */ /* 0x000fe20000000000 */
[----:B------:R-:W-:Y:S01]  /*26b0*/  UMOV UR45, 0x4108010 ;  /* 0x04108010002d7882 */ /* 0x000fe20000000000 */
[----:B------:R0:W-:Y:S01]  /*26c0*/  UTCHMMA gdesc[UR32], gdesc[UR34], tmem[UR20], tmem[UR40], idesc[UR41], UPT ;  /* 0x00ff2822200075ea */ /* 0x0001e2000b800014 */
[----:B------:R-:W-:Y:S01]  /*26d0*/  UMOV UR4, UR4 ;  /* 0x0000000400047c82 */ /* 0x000fe20008000000 */
[----:B------:R0:W-:Y:S01]  /*26e0*/  UTCHMMA gdesc[UR22], gdesc[UR24], tmem[UR20], tmem[UR42], idesc[UR43], UPT ;  /* 0x00ff2a18160075ea */ /* 0x0001e2000b800014 */
[----:B------:R0:W-:Y:S01]  /*26f0*/  UTCHMMA gdesc[UR26], gdesc[UR28], tmem[UR20], tmem[UR44], idesc[UR45], UPT ;  /* 0x00ff2c1c1a0075ea */ /* 0x0001e2000b800014 */
[----:B------:R0:W-:Y:S01]  /*2700*/  UTCBAR [UR4], URZ ;  /* 0x000000ff040073e9 */ /* 0x0001e200080000ff */
[----:B------:R-:W-:Y:S01]  /*2710*/  NOP ;  /* 0x0000000000007918 */ /* 0x000fe20000000000 */
.L_x_6:
[----:B------:R-:W-:Y:S05]  /*2720*/  @!P0 BRA `(.L_x_7) ;  /* 0x0000000000088947 */ /* 0x000fea0003800000 */
[----:B------:R-:W1:Y:S02]  /*2730*/  SYNCS.PHASECHK.TRANS64.TRYWAIT P3, [UR11+0x4000], RZ ;  /* 0x004000ffff0075a7 */ /* 0x000e64000806110b */
[----:B-1----:R-:W-:Y:S05]  /*2740*/  @!P3 BRA `(.L_x_8) ;  /* 0x000000640034b947 */ /* 0x002fea0003800000 */
.L_x_7:
[----:B------:R-:W-:Y:S01]  /*2750*/  BAR.SYNC.DEFER_BLOCKING 0x0 ;  /* 0x0000000000007b1d */ /* 0x000fe20000010000 */
[----:B------:R-:W-:Y:S01]  /*2760*/  LEA R38, P3, R41, R52, 0x1 ;  /* 0x0000003429267211 */ /* 0x000fe200078608ff */
[C---:B------:R-:W-:Y:S01]  /*2770*/  IMAD R49, R88.reuse, 0x2, R47 ;  /* 0x0000000258317824 */ /* 0x040fe200078e022f */
[----:B------:R-:W-:Y:S01]  /*2780*/  LEA.HI.X.SX32 R61, R39, R90, 0x1, P4 ;  /* 0x0000005a273d7211 */ /* 0x000fe200020f0eff */
[----:B------:R-:W-:Y:S01]  /*2790*/  VIADD R87, R55, 0x5 ;  /* 0x0000000537577836 */ /* 0x000fe20000000000 */
[----:B------:R-:W-:Y:S01]  /*27a0*/  LEA R40, P4, R43, R52, 0x1 ;  /* 0x000000342b287211 */ /* 0x000fe200078808ff */
[C---:B------:R-:W-:Y:S01]  /*27b0*/  IMAD R51, R88.reuse, 0x2, R49 ;  /* 0x0000000258337824 */ /* 0x040fe200078e0231 */
[----:B------:R-:W-:Y:S01]  /*27c0*/  LEA.HI.X.SX32 R39, R41, R90, 0x1, P3 ;  /* 0x0000005a29277211 */ /* 0x000fe200018f0eff */
[----:B------:R-:W-:Y:S01]  /*27d0*/  LDTM.16dp32bit_t0_t15.x32 R4, tmem[UR15+0x100000] ;  /* 0x1000000f000479ee */ /* 0x000fe20008a80000 */
[----:B------:R-:W1:Y:S01]  /*27e0*/  LDTM.16dp32bit_t16_t31.x32 R4, tmem[UR15+0x100020] ;  /* 0x1000200f000479ee */ /* 0x000e620008aa0000 */
[----:B------:R-:W-:Y:S01]  /*27f0*/  LEA R42, P3, R45, R52, 0x1 ;  /* 0x000000342d2a7211 */ /* 0x000fe200078608ff */
[----:B------:R-:W-:Y:S01]  /*2800*/  IMAD R86, R88, 0x2, R51 ;  /* 0x0000000258567824 */ /* 0x000fe200078e0233 */
[----:B------:R-:W-:Y:S01]  /*2810*/  LEA.HI.X.SX32 R41, R43, R90, 0x1, P4 ;  /* 0x0000005a2b297211 */ /* 0x000fe200020f0eff */
[----:B------:R-:W-:Y:S01]  /*2820*/  VIADD R89, R55, 0x7 ;  /* 0x0000000737597836 */ /* 0x000fe20000000000 */
[----:B------:R-:W-:-:S02]  /*2830*/  LEA R44, P4, R47, R52, 0x1 ;  /* 0x000000342f2c7211 */ /* 0x000fc400078808ff */
[----:B------:R-:W-:Y:S02]  /*2840*/  LEA.HI.X.SX32 R43, R45, R90, 0x1, P3 ;  /* 0x0000005a2d2b7211 */ /* 0x000fe400018f0eff */
[----:B------:R-:W-:Y:S02]  /*2850*/  LEA R46, P3, R49, R52, 0x1 ;  /* 0x00000034312e7211 */ /* 0x000fe400078608ff */
[----:B------:R-:W-:Y:S02]  /*2860*/  LEA.HI.X.SX32 R45, R47, R90, 0x1, P4 ;  /* 0x0000005a2f2d7211 */ /* 0x000fe400020f0eff */
[----:B------:R-:W-:Y:S02]  /*2870*/  LEA R48, P4, R51, R52, 0x1 ;  /* 0x0000003433307211 */ /* 0x000fe400078808ff */
[----:B------:R-:W-:Y:S02]  /*2880*/  LEA R88, R88, R86, 0x1 ;  /* 0x0000005658587211 */ /* 0x000fe400078e08ff */
[C---:B------:R-:W-:Y:S01]  /*2890*/  IADD3 R91, PT, PT, R55.reuse, 0x1c, RZ ;  /* 0x0000001c375b7810 */ /* 0x040fe20007ffe0ff */
[----:B------:R-:W-:Y:S01]  /*28a0*/  VIADD R93, R55, 0x1d ;  /* 0x0000001d375d7836 */ /* 0x000fe20000000000 */
[----:B------:R-:W-:Y:S01]  /*28b0*/  LEA.HI.X.SX32 R47, R49, R90, 0x1, P3 ;  /* 0x0000005a312f7211 */ /* 0x000fe200018f0eff */
[C---:B------:R-:W-:Y:S01]  /*28c0*/  VIADD R95, R55.reuse, 0x1e ;  /* 0x0000001e375f7836 */ /* 0x040fe20000000000 */
[----:B------:R-:W-:Y:S01]  /*28d0*/  LEA R50, P3, R86, R52, 0x1 ;  /* 0x0000003456327211 */ /* 0x000fe200078608ff */
[----:B------:R-:W-:Y:S01]  /*28e0*/  VIADD R97, R55, 0x1f ;  /* 0x0000001f37617836 */ /* 0x000fe20000000000 */
[----:B------:R-:W-:Y:S01]  /*28f0*/  LEA.HI.X.SX32 R49, R51, R90, 0x1, P4 ;  /* 0x0000005a33317211 */ /* 0x000fe200020f0eff */
[----:B-1----:R-:W-:Y:S01]  /*2900*/  FMUL R6, R6, UR19 ;  /* 0x0000001306067c20 */ /* 0x002fe20008400000 */
[----:B------:R-:W-:Y:S01]  /*2910*/  LEA R52, P4, R88, R52, 0x1 ;  /* 0x0000003458347211 */ /* 0x000fe200078808ff */
[----:B------:R-:W-:Y:S01]  /*2920*/  FMUL R177, R7, UR19 ;  /* 0x0000001307b17c20 */ /* 0x000fe20008400000 */
[-C--:B------:R-:W-:Y:S01]  /*2930*/  LEA.HI.X.SX32 R51, R86, R90.reuse, 0x1, P3 ;  /* 0x0000005a56337211 */ /* 0x080fe200018f0eff */
[----:B------:R-:W-:Y:S01]  /*2940*/  FMUL R9, R9, UR19 ;  /* 0x0000001309097c20 */ /* 0x000fe20008400000 */
[----:B------:R-:W-:Y:S01]  /*2950*/  ISETP.GE.AND P3, PT, R54, R53, PT ;  /* 0x000000353600720c */ /* 0x000fe20003f66270 */
[----:B------:R-:W-:Y:S01]  /*2960*/  FMUL R11, R11, UR19 ;  /* 0x000000130b0b7c20 */ /* 0x000fe20008400000 */
[----:B------:R-:W-:Y:S01]  /*2970*/  LEA.HI.X.SX32 R53, R88, R90, 0x1, P4 ;  /* 0x0000005a58357211 */ /* 0x000fe200020f0eff */
[----:B------:R-:W-:Y:S01]  /*2980*/  FMUL R13, R13, UR19 ;  /* 0x000000130d0d7c20 */ /* 0x000fe20008400000 */
[----:B------:R-:W-:Y:S01]  /*2990*/  ISETP.GE.AND P4, PT, R54, R87, PT ;  /* 0x000000573600720c */ /* 0x000fe20003f86270 */
[----:B------:R-:W-:Y:S01]  /*29a0*/  VIADD R87, R55, 0x6 ;  /* 0x0000000637577836 */ /* 0x000fe20000000000 */
[----:B------:R-:W-:Y:S01]  /*29b0*/  FSEL R7, R6, -INF , P5 ;  /* 0xff80000006077808 */ /* 0x000fe20002800000 */
[----:B------:R-:W-:Y:S01]  /*29c0*/  FMUL R6, R8, UR19 ;  /* 0x0000001308067c20 */ /* 0x000fe20008400000 */
[----:B------:R-:W-:Y:S01]  /*29d0*/  FSEL R177, R177, -INF , P2 ;  /* 0xff800000b1b17808 */ /* 0x000fe20001000000 */
[----:B------:R-:W-:Y:S01]  /*29e0*/  FMUL R8, R10, UR19 ;  /* 0x000000130a087c20 */ /* 0x000fe20008400000 */
[C---:B------:R-:W-:Y:S01]  /*29f0*/  ISETP.GE.AND P5, PT, R54.reuse, R87, PT ;  /* 0x000000573600720c */ /* 0x040fe20003fa6270 */
[C---:B------:R-:W-:Y:S01]  /*2a00*/  VIADD R87, R55.reuse, 0x8 ;  /* 0x0000000837577836 */ /* 0x040fe20000000000 */
[----:B------:R-:W-:Y:S01]  /*2a10*/  ISETP.GE.AND P2, PT, R54, R89, PT ;  /* 0x000000593600720c */ /* 0x000fe20003f46270 */
[C---:B------:R-:W-:Y:S01]  /*2a20*/  VIADD R89, R55.reuse, 0x9 ;  /* 0x0000000937597836 */ /* 0x040fe20000000000 */
[----:B------:R-:W-:Y:S01]  /*2a30*/  FSEL R6, R6, -INF , P3 ;  /* 0xff80000006067808 */ /* 0x000fe20001800000 */
[----:B------:R-:W-:Y:S01]  /*2a40*/  FMUL R10, R12, UR19 ;  /* 0x000000130c0a7c20 */ /* 0x000fe20008400000 */
[----:B------:R-:W-:Y:S01]  /*2a50*/  ISETP.GE.AND P3, PT, R54, R87, PT ;  /* 0x000000573600720c */ /* 0x000fe20003f66270 */
[----:B------:R-:W-:Y:S01]  /*2a60*/  VIADD R87, R55, 0xa ;  /* 0x0000000a37577836 */ /* 0x000fe20000000000 */
[----:B------:R-:W-:Y:S01]  /*2a70*/  FSEL R9, R9, -INF , P4 ;  /* 0xff80000009097808 */ /* 0x000fe20002000000 */
[----:B------:R-:W-:Y:S01]  /*2a80*/  FMUL R12, R14, UR19 ;  /* 0x000000130e0c7c20 */ /* 0x000fe20008400000 */
[----:B------:R-:W-:Y:S01]  /*2a90*/  ISETP.GE.AND P4, PT, R54, R89, PT ;  /* 0x000000593600720c */ /* 0x000fe20003f86270 */
[----:B------:R-:W-:Y:S01]  /*2aa0*/  VIADD R89, R55, 0xb ;  /* 0x0000000b37597836 */ /* 0x000fe20000000000 */
[----:B------:R-:W-:Y:S01]  /*2ab0*/  FSEL R8, R8, -INF , P5 ;  /* 0xff80000008087808 */ /* 0x000fe20002800000 */
[----:B------:R-:W-:Y:S01]  /*2ac0*/  FMUL R15, R15, UR19 ;  /* 0x000000130f0f7c20 */ /* 0x000fe20008400000 */
[----:B------:R-:W-:Y:S01]  /*2ad0*/  ISETP.GE.AND P5, PT, R54, R87, PT ;  /* 0x000000573600720c */ /* 0x000fe20003fa6270 */
[----:B------:R-:W-:Y:S01]  /*2ae0*/  FMUL R14, R16, UR19 ;  /* 0x00000013100e7c20 */ /* 0x000fe20008400000 */
[----:B------:R-:W-:Y:S01]  /*2af0*/  IADD3 R87, PT, PT, R55, 0xc, RZ ;  /* 0x0000000c37577810 */ /* 0x000fe20007ffe0ff */
[----:B------:R-:W-:Y:S01]  /*2b00*/  FMUL R17, R17, UR19 ;  /* 0x0000001311117c20 */ /* 0x000fe20008400000 */
[----:B------:R-:W-:Y:S01]  /*2b10*/  FSEL R11, R11, -INF , P2 ;  /* 0xff8000000b0b7808 */ /* 0x000fe20001000000 */
[----:B------:R-:W-:Y:S01]  /*2b20*/  FMUL R16, R18, UR19 ;  /* 0x0000001312107c20 */ /* 0x000fe20008400000 */
[----:B------:R-:W-:Y:S01]  /*2b30*/  FSEL R10, R10, -INF , P3 ;  /* 0xff8000000a0a7808 */ /* 0x000fe20001800000 */
[----:B------:R-:W-:Y:S01]  /*2b40*/  FMUL R18, R20, UR19 ;  /* 0x0000001314127c20 */ /* 0x000fe20008400000 */
[C---:B------:R-:W-:Y:S01]  /*2b50*/  ISETP.GE.AND P2, PT, R54.reuse, R89, PT ;  /* 0x000000593600720c */ /* 0x040fe20003f46270 */
[C---:B------:R-:W-:Y:S01]  /*2b60*/  VIADD R89, R55.reuse, 0xd ;  /* 0x0000000d37597836 */ /* 0x040fe20000000000 */
[----:B------:R-:W-:Y:S01]  /*2b70*/  ISETP.GE.AND P3, PT, R54, R87, PT ;  /* 0x000000573600720c */ /* 0x000fe20003f66270 */
[----:B------:R-:W-:Y:S01]  /*2b80*/  VIADD R87, R55, 0xe ;  /* 0x0000000e37577836 */ /* 0x000fe20000000000 */
[----:B------:R-:W-:Y:S01]  /*2b90*/  FSEL R13, R13, -INF , P4 ;  /* 0xff8000000d0d7808 */ /* 0x000fe20002000000 */
[----:B------:R-:W-:Y:S01]  /*2ba0*/  FMUL R205, R21, UR19 ;  /* 0x0000001315cd7c20 */ /* 0x000fe20008400000 */
[----:B------:R-:W-:Y:S01]  /*2bb0*/  FSEL R12, R12, -INF , P5 ;  /* 0xff8000000c0c7808 */ /* 0x000fe20002800000 */
[C---:B------:R-:W-:Y:S01]  /*2bc0*/  VIADD R21, R55.reuse, 0x15 ;  /* 0x0000001537157836 */ /* 0x040fe20000000000 */
[C---:B------:R-:W-:Y:S01]  /*2bd0*/  ISETP.GE.AND P4, PT, R54.reuse, R89, PT ;  /* 0x000000593600720c */ /* 0x040fe20003f86270 */
[C---:B------:R-:W-:Y:S01]  /*2be0*/  VIADD R89, R55.reuse, 0xf ;  /* 0x0000000f37597836 */ /* 0x040fe20000000000 */
        /* <DEDUP_REMOVED lines=15> */
[----:B------:R-:W-:Y:S01]  /*2ce0*/  FMUL R19, R19, UR19 ;  /* 0x0000001313137c20 */ /* 0x000fe20008400000 */
[----:B------:R-:W-:Y:S01]  /*2cf0*/  ISETP.GE.AND P5, PT, R54, R87, PT ;  /* 0x000000573600720c */ /* 0x000fe20003fa6270 */
[C---:B------:R-:W-:Y:S01]  /*2d00*/  VIADD R89, R55.reuse, 0x13 ;  /* 0x0000001337597836 */ /* 0x040fe20000000000 */
[----:B------:R-:W-:Y:S01]  /*2d10*/  IADD3 R87, PT, PT, R55, 0x14, RZ ;  /* 0x0000001437577810 */ /* 0x000fe20007ffe0ff */
[----:B------:R-:W-:Y:S01]  /*2d20*/  FMUL R22, R22, UR19 ;  /* 0x0000001316167c20 */ /* 0x000fe20008400000 */
[----:B------:R-:W-:Y:S01]  /*2d30*/  FSEL R18, R18, -INF , P3 ;  /* 0xff80000012127808 */ /* 0x000fe20001800000 */
[----:B------:R-:W-:Y:S01]  /*2d40*/  FMUL R207, R23, UR19 ;  /* 0x0000001317cf7c20 */ /* 0x000fe20008400000 */
[----:B------:R-:W-:Y:S01]  /*2d50*/  FSEL R205, R205, -INF , P4 ;  /* 0xff800000cdcd7808 */ /* 0x000fe20002000000 */
[----:B------:R-:W-:Y:S01]  /*2d60*/  VIADD R23, R55, 0x17 ;  /* 0x0000001737177836 */ /* 0x000fe20000000000 */
[C---:B------:R-:W-:Y:S01]  /*2d70*/  ISETP.GE.AND P3, PT, R54.reuse, R87, PT ;  /* 0x000000573600720c */ /* 0x040fe20003f66270 */
[----:B------:R-:W-:Y:S01]  /*2d80*/  FMUL R209, R27, UR19 ;  /* 0x000000131bd17c20 */ /* 0x000fe20008400000 */
[----:B------:R-:W-:Y:S01]  /*2d90*/  ISETP.GE.AND P4, PT, R54, R21, PT ;  /* 0x000000153600720c */ /* 0x000fe20003f86270 */
[----:B------:R-:W-:Y:S01]  /*2da0*/  VIADD R21, R55, 0x16 ;  /* 0x0000001637157836 */ /* 0x000fe20000000000 */
[----:B------:R-:W-:Y:S01]  /*2db0*/  FSEL R192, R24, -INF , P3 ;  /* 0xff80000018c07808 */ /* 0x000fe20001800000 */
[----:B------:R-:W-:Y:S01]  /*2dc0*/  FMUL R194, R28, UR19 ;  /* 0x000000131cc27c20 */ /* 0x000fe20008400000 */
[----:B------:R-:W-:Y:S01]  /*2dd0*/  FSEL R5, R25, -INF , P4 ;  /* 0xff80000019057808 */ /* 0x000fe20002000000 */
[----:B------:R-:W-:Y:S01]  /*2de0*/  FMUL R196, R29, UR19 ;  /* 0x000000131dc47c20 */ /* 0x000fe20008400000 */
[-C--:B------:R-:W-:Y:S01]  /*2df0*/  ISETP.GE.AND P3, PT, R54, R55.reuse, PT ;  /* 0x000000373600720c */ /* 0x080fe20003f66270 */
[----:B------:R-:W-:Y:S01]  /*2e00*/  FMUL R211, R30, UR19 ;  /* 0x000000131ed37c20 */ /* 0x000fe20008400000 */
[----:B------:R-:W-:Y:S01]  /*2e10*/  ISETP.GT.AND P4, PT, R54, R55, PT ;  /* 0x000000373600720c */ /* 0x000fe20003f84270 */
[----:B------:R-:W-:Y:S01]  /*2e20*/  FMUL R198, R31, UR19 ;  /* 0x000000131fc67c20 */ /* 0x000fe20008400000 */
[----:B------:R-:W-:Y:S01]  /*2e30*/  FSEL R202, R4, -INF , P3 ;  /* 0xff80000004ca7808 */ /* 0x000fe20001800000 */
[----:B------:R-:W-:Y:S01]  /*2e40*/  FMUL R4, R26, UR19 ;  /* 0x000000131a047c20 */ /* 0x000fe20008400000 */
[----:B------:R-:W-:Y:S01]  /*2e50*/  FSEL R219, R20, -INF , P4 ;  /* 0xff80000014db7808 */ /* 0x000fe20002000000 */
[----:B------:R-:W-:Y:S01]  /*2e60*/  FMUL R213, R32, UR19 ;  /* 0x0000001320d57c20 */ /* 0x000fe20008400000 */
[----:B------:R-:W-:Y:S01]  /*2e70*/  FSEL R19, R19, -INF , P2 ;  /* 0xff80000013137808 */ /* 0x000fe20001000000 */
[----:B------:R-:W-:Y:S01]  /*2e80*/  FMUL R215, R33, UR19 ;  /* 0x0000001321d77c20 */ /* 0x000fe20008400000 */
[----:B------:R-:W-:Y:S01]  /*2e90*/  FMNMX3 R87, R202, R219, R7, !PT ;  /* 0x000000dbca577276 */ /* 0x000fe20007800007 */
[----:B------:R-:W-:Y:S01]  /*2ea0*/  FMUL R200, R34, UR19 ;  /* 0x0000001322c87c20 */ /* 0x000fe20008400000 */
[----:B------:R-:W-:Y:S01]  /*2eb0*/  ISETP.GE.AND P2, PT, R54, R89, PT ;  /* 0x000000593600720c */ /* 0x000fe20003f46270 */
[----:B------:R-:W-:Y:S01]  /*2ec0*/  FMUL R217, R35, UR19 ;  /* 0x0000001323d97c20 */ /* 0x000fe20008400000 */
[----:B------:R-:W-:Y:S01]  /*2ed0*/  FMNMX3 R87, R87, R177, R6, !PT ;  /* 0x000000b157577276 */ /* 0x000fe20007800006 */
[----:B------:R-:W1:Y:S01]  /*2ee0*/  @!P6 SYNCS.CCTL.IV [UR11+0x4000] ;  /* 0x00400000ff00e9b1 */ /* 0x000e62000800000b */
[----:B------:R-:W-:Y:S01]  /*2ef0*/  FSEL R86, R22, -INF , P5 ;  /* 0xff80000016567808 */ /* 0x000fe20002800000 */
[----:B------:R-:W-:Y:S01]  /*2f00*/  VIADD R89, R55, 0x1b ;  /* 0x0000001b37597836 */ /* 0x000fe20000000000 */
[----:B------:R-:W-:Y:S01]  /*2f10*/  FMNMX3 R87, R87, R9, R8, !PT ;  /* 0x0000000957577276 */ /* 0x000fe20007800008 */
[----:B------:R-:W-:Y:S01]  /*2f20*/  NOP ;  /* 0x0000000000007918 */ /* 0x000fe20000000000 */
[----:B------:R-:W-:Y:S01]  /*2f30*/  ISETP.GE.AND P5, PT, R54, R21, PT ;  /* 0x000000153600720c */ /* 0x000fe20003fa6270 */
[----:B------:R-:W-:Y:S01]  /*2f40*/  VIADD R21, R55, 0x18 ;  /* 0x0000001837157836 */ /* 0x000fe20000000000 */
[----:B------:R-:W-:-:S02]  /*2f50*/  FMNMX3 R87, R87, R11, R10, !PT ;  /* 0x0000000b57577276 */ /* 0x000fc4000780000a */
[----:B------:R-:W-:Y:S02]  /*2f60*/  FSEL R207, R207, -INF , P2 ;  /* 0xff800000cfcf7808 */ /* 0x000fe40001000000 */
[----:B------:R-:W-:Y:S02]  /*2f70*/  FMNMX3 R87, R87, R13, R12, !PT ;  /* 0x0000000d57577276 */ /* 0x000fe4000780000c */
[C---:B------:R-:W-:Y:S01]  /*2f80*/  ISETP.GE.AND P2, PT, R54.reuse, R23, PT ;  /* 0x000000173600720c */ /* 0x040fe20003f46270 */
[----:B------:R-:W-:Y:S01]  /*2f90*/  VIADD R23, R55, 0x19 ;  /* 0x0000001937177836 */ /* 0x000fe20000000000 */
[----:B------:R-:W-:Y:S02]  /*2fa0*/  FMNMX3 R87, R87, R15, R14, !PT ;  /* 0x0000000f57577276 */ /* 0x000fe4000780000e */
[----:B------:R-:W-:Y:S02]  /*2fb0*/  ISETP.GE.AND P3, PT, R54, R21, PT ;  /* 0x000000153600720c */ /* 0x000fe40003f66270 */
[----:B------:R-:W-:-:S02]  /*2fc0*/  FMNMX3 R88, R87, R17, R16, !PT ;  /* 0x0000001157587276 */ /* 0x000fc40007800010 */
[----:B------:R-:W-:Y:S02]  /*2fd0*/  FSEL R4, R4, -INF , P5 ;  /* 0xff80000004047808 */ /* 0x000fe40002800000 */
[----:B------:R-:W-:Y:S01]  /*2fe0*/  FMNMX3 R88, R88, R19, R18, !PT ;  /* 0x0000001358587276 */ /* 0x000fe20007800012 */
[----:B------:R-:W-:Y:S01]  /*2ff0*/  VIADD R87, R55, 0x1a ;  /* 0x0000001a37577836 */ /* 0x000fe20000000000 */
[----:B------:R-:W-:Y:S02]  /*3000*/  ISETP.GE.AND P4, PT, R54, R23, PT ;  /* 0x000000173600720c */ /* 0x000fe40003f86270 */
[----:B------:R-:W-:Y:S02]  /*3010*/  FMNMX3 R88, R88, R205, R86, !PT ;  /* 0x000000cd58587276 */ /* 0x000fe40007800056 */
[----:B------:R-:W-:Y:S02]  /*3020*/  ISETP.GE.AND P5, PT, R54, R87, PT ;  /* 0x000000573600720c */ /* 0x000fe40003fa6270 */
[----:B------:R-:W-:-:S02]  /*3030*/  FMNMX3 R88, R88, R207, R192, !PT ;  /* 0x000000cf58587276 */ /* 0x000fc400078000c0 */
[----:B------:R-:W-:Y:S02]  /*3040*/  FSEL R209, R209, -INF , P2 ;  /* 0xff800000d1d17808 */ /* 0x000fe40001000000 */
[----:B------:R-:W-:Y:S02]  /*3050*/  FSEL R194, R194, -INF , P3 ;  /* 0xff800000c2c27808 */ /* 0x000fe40001800000 */
[----:B------:R-:W-:Y:S02]  /*3060*/  FMNMX3 R88, R88, R5, R4, !PT ;  /* 0x0000000558587276 */ /* 0x000fe40007800004 */
[C---:B------:R-:W-:Y:S02]  /*3070*/  ISETP.GE.AND P2, PT, R54.reuse, R89, PT ;  /* 0x000000593600720c */ /* 0x040fe40003f46270 */
[----:B------:R-:W-:Y:S02]  /*3080*/  ISETP.GE.AND P3, PT, R54, R91, PT ;  /* 0x0000005b3600720c */ /* 0x000fe40003f66270 */
[----:B------:R-:W-:-:S02]  /*3090*/  FSEL R196, R196, -INF , P4 ;  /* 0xff800000c4c47808 */ /* 0x000fc40002000000 */
[----:B------:R-:W-:Y:S02]  /*30a0*/  FSEL R211, R211, -INF , P5 ;  /* 0xff800000d3d37808 */ /* 0x000fe40002800000 */
[----:B------:R-:W-:Y:S02]  /*30b0*/  FMNMX3 R88, R88, R209, R194, !PT ;  /* 0x000000d158587276 */ /* 0x000fe400078000c2 */
[C---:B------:R-:W-:Y:S02]  /*30c0*/  ISETP.GE.AND P4, PT, R54.reuse, R93, PT ;  /* 0x0000005d3600720c */ /* 0x040fe40003f86270 */
[----:B------:R-:W-:Y:S02]  /*30d0*/  ISETP.GE.AND P5, PT, R54, R95, PT ;  /* 0x0000005f3600720c */ /* 0x000fe40003fa6270 */
[----:B------:R-:W-:Y:S02]  /*30e0*/  FSEL R198, R198, -INF , P2 ;  /* 0xff800000c6c67808 */ /* 0x000fe40001000000 */
[----:B------:R-:W-:-:S02]  /*30f0*/  FSEL R213, R213, -INF , P3 ;  /* 0xff800000d5d57808 */ /* 0x000fc40001800000 */
[----:B------:R-:W-:Y:S02]  /*3100*/  FMNMX3 R88, R88, R196, R211, !PT ;  /* 0x000000c458587276 */ /* 0x000fe400078000d3 */
[----:B------:R-:W-:Y:S02]  /*3110*/  ISETP.GE.AND P2, PT, R54, R97, PT ;  /* 0x000000613600720c */ /* 0x000fe40003f46270 */
[----:B------:R-:W-:Y:S02]  /*3120*/  FSEL R215, R215, -INF , P4 ;  /* 0xff800000d7d77808 */ /* 0x000fe40002000000 */
[----:B------:R-:W-:Y:S02]  /*3130*/  FSEL R200, R200, -INF , P5 ;  /* 0xff800000c8c87808 */ /* 0x000fe40002800000 */
[----:B------:R-:W-:Y:S02]  /*3140*/  FMNMX3 R88, R88, R198, R213, !PT ;  /* 0x000000c658587276 */ /* 0x000fe400078000d5 */
[----:B------:R-:W-:-:S02]  /*3150*/  FSEL R217, R217, -INF , P2 ;  /* 0xff800000d9d97808 */ /* 0x000fc40001000000 */
[----:B------:R-:W-:Y:S02]  /*3160*/  FMNMX3 R88, R88, R215, R200, !PT ;  /* 0x000000d758587276 */ /* 0x000fe400078000c8 */
[----:B------:R-:W-:Y:S02]  /*3170*/  PRMT R20, RZ, 0x7610, R20 ;  /* 0x00007610ff147816 */ /* 0x000fe40000000014 */
[----:B------:R-:W-:Y:S02]  /*3180*/  FMNMX R204, R217, R88, !PT ;  /* 0x00000058d9cc7209 */ /* 0x000fe40007800000 */
[----:B------:R-:W-:Y:S02]  /*3190*/  PRMT R22, RZ, 0x7610, R22 ;  /* 0x00007610ff167816 */ /* 0x000fe40000000016 */
[----:B------:R-:W-:Y:S01]  /*31a0*/  PRMT R24, RZ, 0x7610, R24 ;  /* 0x00007610ff187816 */ /* 0x000fe20000000018 */
[----:B------:R-:W2:Y:S01]  /*31b0*/  SHFL.BFLY PT, R221, R204, 0x10, 0x1f ;  /* 0x0e001f00ccdd7f89 */ /* 0x000ea200000e0000 */
[----:B------:R-:W-:-:S02]  /*31c0*/  PRMT R26, RZ, 0x7610, R26 ;  /* 0x00007610ff1a7816 */ /* 0x000fc4000000001a */
[----:B------:R-:W-:Y:S01]  /*31d0*/  PRMT R28, RZ, 0x7610, R28 ;  /* 0x00007610ff1c7816 */ /* 0x000fe2000000001c */
[----:B------:R3:W5:Y:S01]  /*31e0*/  @P0 LDG.E.U16 R20, desc[UR30][R118.64] ;  /* 0x0000001e76140981 */ /* 0x000762000c1e1500 */
[----:B------:R-:W-:Y:S02]  /*31f0*/  PRMT R30, RZ, 0x7610, R30 ;  /* 0x00007610ff1e7816 */ /* 0x000fe4000000001e */
[----:B------:R-:W-:Y:S01]  /*3200*/  PRMT R32, RZ, 0x7610, R32 ;  /* 0x00007610ff207816 */ /* 0x000fe20000000020 */
[----:B------:R3:W5:Y:S01]  /*3210*/  @P0 LDG.E.U16 R22, desc[UR30][R110.64] ;  /* 0x0000001e6e160981 */ /* 0x000762000c1e1500 */
[----:B------:R-:W-:Y:S02]  /*3220*/  PRMT R34, RZ, 0x7610, R34 ;  /* 0x00007610ff227816 */ /* 0x000fe40000000022 */
[----:B------:R-:W-:Y:S01]  /*3230*/  PRMT R21, RZ, 0x7610, R21 ;  /* 0x00007610ff157816 */ /* 0x000fe20000000015 */
[----:B------:R3:W5:Y:S01]  /*3240*/  @P0 LDG.E.U16 R24, desc[UR30][R102.64] ;  /* 0x0000001e66180981 */ /* 0x000762000c1e1500 */
        /* <DEDUP_REMOVED lines=9> */
[----:B--2---:R-:W-:-:S02]  /*32e0*/  FMNMX3 R88, R204, -INF , R221, !PT ;  /* 0xff800000cc587876 */ /* 0x004fc400078000dd */
[----:B------:R-:W-:Y:S01]  /*32f0*/  PRMT R35, RZ, 0x7610, R35 ;  /* 0x00007610ff237816 */ /* 0x000fe20000000023 */
[----:B------:R3:W5:Y:S01]  /*3300*/  @P0 LDG.E.U16 R32, desc[UR30][R38.64] ;  /* 0x0000001e26200981 */ /* 0x000762000c1e1500 */
[----:B------:R-:W-:Y:S01]  /*3310*/  PRMT R90, RZ, 0x7610, R90 ;  /* 0x00007610ff5a7816 */ /* 0x000fe2000000005a */
[--C-:B------:R-:W-:Y:S01]  /*3320*/  FADD R204, R6, -R88.reuse ;  /* 0x8000005806cc7221 */ /* 0x100fe20000000000 */
[--C-:B------:R-:W-:Y:S01]  /*3330*/  FADD R206, R7, -R88.reuse ;  /* 0x8000005807ce7221 */ /* 0x100fe20000000000 */
[--C-:B------:R-:W-:Y:S01]  /*3340*/  FADD R202, R202, -R88.reuse ;  /* 0x80000058caca7221 */ /* 0x100fe20000000000 */
[--C-:B------:R-:W-:Y:S01]  /*3350*/  FADD R219, R219, -R88.reuse ;  /* 0x80000058dbdb7221 */ /* 0x100fe20000000000 */
[----:B------:R-:W-:Y:S01]  /*3360*/  FMUL R210, R204, 1.4426950216293334961 ;  /* 0x3fb8aa3bccd27820 */ /* 0x000fe20000400000 */
[--C-:B------:R-:W-:Y:S01]  /*3370*/  FADD R204, R9, -R88.reuse ;  /* 0x8000005809cc7221 */ /* 0x100fe20000000000 */
[--C-:B------:R-:W-:Y:S01]  /*3380*/  FADD R5, R5, -R88.reuse ;  /* 0x8000005805057221 */ /* 0x100fe20000000000 */
[--C-:B------:R-:W-:Y:S01]  /*3390*/  FADD R205, R205, -R88.reuse ;  /* 0x80000058cdcd7221 */ /* 0x100fe20000000000 */
[--C-:B------:R-:W-:Y:S01]  /*33a0*/  FADD R4, R4, -R88.reuse ;  /* 0x8000005804047221 */ /* 0x100fe20000000000 */
[----:B------:R-:W-:Y:S01]  /*33b0*/  FMUL R212, R204, 1.4426950216293334961 ;  /* 0x3fb8aa3bccd47820 */ /* 0x000fe20000400000 */
[--C-:B------:R-:W-:Y:S01]  /*33c0*/  FADD R204, R8, -R88.reuse ;  /* 0x8000005808cc7221 */ /* 0x100fe20000000000 */
[----:B------:R-:W-:Y:S01]  /*33d0*/  FMUL R208, R206, 1.4426950216293334961 ;  /* 0x3fb8aa3bced07820 */ /* 0x000fe20000400000 */
[--C-:B------:R-:W-:Y:S01]  /*33e0*/  FADD R206, R177, -R88.reuse ;  /* 0x80000058b1ce7221 */ /* 0x100fe20000000000 */
[--C-:B------:R-:W-:Y:S01]  /*33f0*/  FADD R86, R86, -R88.reuse ;  /* 0x8000005856567221 */ /* 0x100fe20000000000 */
[----:B------:R-:W-:Y:S01]  /*3400*/  FMUL R214, R204, 1.4426950216293334961 ;  /* 0x3fb8aa3bccd67820 */ /* 0x000fe20000400000 */
[--C-:B------:R-:W-:Y:S01]  /*3410*/  FADD R204, R11, -R88.reuse ;  /* 0x800000580bcc7221 */ /* 0x100fe20000000000 */
[----:B------:R2:W-:Y:S01]  /*3420*/  MUFU.EX2 R177, R208 ;  /* 0x000000d000b17308 */ /* 0x0005e20000000800 */
[----:B------:R-:W-:Y:S01]  /*3430*/  FMUL R206, R206, 1.4426950216293334961 ;  /* 0x3fb8aa3bcece7820 */ /* 0x000fe20000400000 */
[--C-:B------:R-:W-:Y:S01]  /*3440*/  FADD R207, R207, -R88.reuse ;  /* 0x80000058cfcf7221 */ /* 0x100fe20000000000 */
[--C-:B------:R-:W-:Y:S01]  /*3450*/  FADD R192, R192, -R88.reuse ;  /* 0x80000058c0c07221 */ /* 0x100fe20000000000 */
[--C-:B------:R-:W-:Y:S01]  /*3460*/  FADD R209, R209, -R88.reuse ;  /* 0x80000058d1d17221 */ /* 0x100fe20000000000 */
[--C-:B------:R-:W-:Y:S01]  /*3470*/  FADD R196, R196, -R88.reuse ;  /* 0x80000058c4c47221 */ /* 0x100fe20000000000 */
[--C-:B------:R-:W-:Y:S01]  /*3480*/  FADD R194, R194, -R88.reuse ;  /* 0x80000058c2c27221 */ /* 0x100fe20000000000 */
[--C-:B------:R-:W-:Y:S01]  /*3490*/  FADD R198, R198, -R88.reuse ;  /* 0x80000058c6c67221 */ /* 0x100fe20000000000 */
[--C-:B------:R-:W-:Y:S01]  /*34a0*/  FADD R213, R213, -R88.reuse ;  /* 0x80000058d5d57221 */ /* 0x100fe20000000000 */
[----:B--2---:R-:W-:Y:S01]  /*34b0*/  FMUL R208, R204, 1.4426950216293334961 ;  /* 0x3fb8aa3bccd07820 */ /* 0x004fe20000400000 */
[--C-:B------:R-:W-:Y:S01]  /*34c0*/  FADD R204, R10, -R88.reuse ;  /* 0x800000580acc7221 */ /* 0x100fe20000000000 */
[----:B------:R2:W-:Y:S01]  /*34d0*/  MUFU.EX2 R6, R206 ;  /* 0x000000ce00067308 */ /* 0x0005e20000000800 */
[----:B------:R-:W-:Y:S01]  /*34e0*/  FMUL R202, R202, 1.4426950216293334961 ;  /* 0x3fb8aa3bcaca7820 */ /* 0x000fe20000400000 */
[--C-:B------:R-:W-:Y:S01]  /*34f0*/  FADD R215, R215, -R88.reuse ;  /* 0x80000058d7d77221 */ /* 0x100fe20000000000 */
[--C-:B------:R-:W-:Y:S01]  /*3500*/  FADD R200, R200, -R88.reuse ;  /* 0x80000058c8c87221 */ /* 0x100fe20000000000 */
[----:B------:R-:W-:Y:S01]  /*3510*/  FADD R217, R217, -R88 ;  /* 0x80000058d9d97221 */ /* 0x000fe20000000000 */
[----:B------:R-:W-:Y:S01]  /*3520*/  PRMT R92, RZ, 0x7610, R92 ;  /* 0x00007610ff5c7816 */ /* 0x000fe2000000005c */
[----:B------:R3:W5:Y:S01]  /*3530*/  @P0 LDG.E.U16 R34, desc[UR30][R46.64] ;  /* 0x0000001e2e220981 */ /* 0x000762000c1e1500 */
[----:B------:R-:W-:Y:S01]  /*3540*/  PRMT R94, RZ, 0x7610, R94 ;  /* 0x00007610ff5e7816 */ /* 0x000fe2000000005e */
[----:B--2---:R-:W-:Y:S01]  /*3550*/  FMUL R206, R204, 1.4426950216293334961 ;  /* 0x3fb8aa3bccce7820 */ /* 0x004fe20000400000 */
[----:B------:R-:W-:Y:S01]  /*3560*/  FADD R204, R13, -R88 ;  /* 0x800000580dcc7221 */ /* 0x000fe20000000000 */
[----:B------:R2:W-:Y:S01]  /*3570*/  MUFU.EX2 R9, R210 ;  /* 0x000000d200097308 */ /* 0x0005e20000000800 */
[----:B------:R-:W-:Y:S01]  /*3580*/  FMUL R219, R219, 1.4426950216293334961 ;  /* 0x3fb8aa3bdbdb7820 */ /* 0x000fe20000400000 */
[----:B------:R-:W-:Y:S01]  /*3590*/  PRMT R96, RZ, 0x7610, R96 ;  /* 0x00007610ff607816 */ /* 0x000fe20000000060 */
[----:B------:R3:W5:Y:S01]  /*35a0*/  @P0 LDG.E.U16 R21, desc[UR30][R116.64] ;  /* 0x0000001e74150981 */ /* 0x000762000c1e1500 */
[----:B------:R-:W-:-:S02]  /*35b0*/  PRMT R158, RZ, 0x7610, R158 ;  /* 0x00007610ff9e7816 */ /* 0x000fc4000000009e */
[----:B------:R-:W-:Y:S01]  /*35c0*/  PRMT R176, RZ, 0x7610, R176 ;  /* 0x00007610ffb07816 */ /* 0x000fe200000000b0 */
[----:B------:R3:W5:Y:S01]  /*35d0*/  @P0 LDG.E.U16 R23, desc[UR30][R108.64] ;  /* 0x0000001e6c170981 */ /* 0x000762000c1e1500 */
[----:B------:R-:W-:Y:S01]  /*35e0*/  PRMT R178, RZ, 0x7610, R178 ;  /* 0x00007610ffb27816 */ /* 0x000fe200000000b2 */
[----:B--2---:R-:W-:Y:S01]  /*35f0*/  FMUL R210, R204, 1.4426950216293334961 ;  /* 0x3fb8aa3bccd27820 */ /* 0x004fe20000400000 */
[----:B------:R-:W-:Y:S01]  /*3600*/  FADD R204, R12, -R88 ;  /* 0x800000580ccc7221 */ /* 0x000fe20000000000 */
[----:B------:R2:W-:Y:S01]  /*3610*/  MUFU.EX2 R8, R212 ;  /* 0x000000d400087308 */ /* 0x0005e20000000800 */
[----:B------:R-:W-:Y:S01]  /*3620*/  PRMT R190, RZ, 0x7610, R190 ;  /* 0x00007610ffbe7816 */ /* 0x000fe200000000be */
[----:B------:R3:W5:Y:S01]  /*3630*/  @P0 LDG.E.U16 R25, desc[UR30][R100.64] ;  /* 0x0000001e64190981 */ /* 0x000762000c1e1500 */
[----:B------:R-:W-:Y:S02]  /*3640*/  PRMT R179, RZ, 0x7610, R179 ;  /* 0x00007610ffb37816 */ /* 0x000fe400000000b3 */
[----:B------:R-:W-:Y:S01]  /*3650*/  PRMT R191, RZ, 0x7610, R191 ;  /* 0x00007610ffbf7816 */ /* 0x000fe200000000bf */
[----:B------:R3:W5:Y:S01]  /*3660*/  @P0 LDG.E.U16 R27, desc[UR30][R80.64] ;  /* 0x0000001e501b0981 */ /* 0x000762000c1e1500 */
[----:B------:R-:W-:Y:S01]  /*3670*/  PRMT R193, RZ, 0x7610, R193 ;  /* 0x00007610ffc17816 */ /* 0x000fe200000000c1 */
[----:B--2---:R-:W-:Y:S01]  /*3680*/  FMUL R212, R204, 1.4426950216293334961 ;  /* 0x3fb8aa3bccd47820 */ /* 0x004fe20000400000 */
[----:B------:R-:W-:Y:S01]  /*3690*/  FADD R204, R15, -R88 ;  /* 0x800000580fcc7221 */ /* 0x000fe20000000000 */
[----:B------:R-:W-:Y:S01]  /*36a0*/  MUFU.EX2 R202, R202 ;  /* 0x000000ca00ca7308 */ /* 0x000fe20000000800 */
[----:B------:R-:W-:Y:S01]  /*36b0*/  PRMT R195, RZ, 0x7610, R195 ;  /* 0x00007610ffc37816 */ /* 0x000fe200000000c3 */
[----:B------:R3:W5:Y:S01]  /*36c0*/  @P0 LDG.E.U16 R29, desc[UR30][R72.64] ;  /* 0x0000001e481d0981 */ /* 0x000762000c1e1500 */
[----:B------:R-:W-:-:S02]  /*36d0*/  PRMT R197, RZ, 0x7610, R197 ;  /* 0x00007610ffc57816 */ /* 0x000fc400000000c5 */
[----:B------:R-:W-:Y:S01]  /*36e0*/  PRMT R199, RZ, 0x7610, R199 ;  /* 0x00007610ffc77816 */ /* 0x000fe200000000c7 */
[----:B------:R3:W5:Y:S01]  /*36f0*/  @P0 LDG.E.U16 R31, desc[UR30][R64.64] ;  /* 0x0000001e401f0981 */ /* 0x000762000c1e1500 */
[----:B------:R-:W-:Y:S01]  /*3700*/  PRMT R201, RZ, 0x7610, R201 ;  /* 0x00007610ffc97816 */ /* 0x000fe200000000c9 */
[----:B------:R-:W2:Y:S01]  /*3710*/  MUFU.EX2 R7, R219 ;  /* 0x000000db00077308 */ /* 0x000ea20000000800 */
[----:B------:R-:W-:Y:S01]  /*3720*/  PRMT R203, RZ, 0x7610, R203 ;  /* 0x00007610ffcb7816 */ /* 0x000fe200000000cb */
[----:B------:R3:W5:Y:S04]  /*3730*/  @P0 LDG.E.U16 R33, desc[UR30][R40.64] ;  /* 0x0000001e28210981 */ /* 0x000768000c1e1500 */
[----:B------:R3:W5:Y:S02]  /*3740*/  @P0 LDG.E.U16 R35, desc[UR30][R48.64] ;  /* 0x0000001e30230981 */ /* 0x000764000c1e1500 */
[----:B------:R4:W0:Y:S02]  /*3750*/  MUFU.EX2 R11, R214 ;  /* 0x000000d6000b7308 */ /* 0x0008240000000800 */
[----:B------:R3:W5:Y:S06]  /*3760*/  @P0 LDG.E.U16 R90, desc[UR30][R114.64] ;  /* 0x0000001e725a0981 */ /* 0x00076c000c1e1500 */
[----:B------:R0:W1:Y:S01]  /*3770*/  MUFU.EX2 R10, R208 ;  /* 0x000000d0000a7308 */ /* 0x0000620000000800 */
[----:B----4-:R-:W-:Y:S01]  /*3780*/  FMUL R214, R204, 1.4426950216293334961 ;  /* 0x3fb8aa3bccd67820 */ /* 0x010fe20000400000 */
[--C-:B------:R-:W-:Y:S01]  /*3790*/  FADD R204, R14, -R88.reuse ;  /* 0x800000580ecc7221 */ /* 0x100fe20000000000 */
[----:B------:R-:W-:Y:S01]  /*37a0*/  FMUL R5, R5, 1.4426950216293334961 ;  /* 0x3fb8aa3b05057820 */ /* 0x000fe20000400000 */
[----:B------:R-:W-:Y:S01]  /*37b0*/  FMUL R205, R205, 1.4426950216293334961 ;  /* 0x3fb8aa3bcdcd7820 */ /* 0x000fe20000400000 */
[----:B------:R-:W-:Y:S01]  /*37c0*/  FMUL R4, R4, 1.4426950216293334961 ;  /* 0x3fb8aa3b04047820 */ /* 0x000fe20000400000 */
[----:B------:R-:W-:Y:S01]  /*37d0*/  FMUL R86, R86, 1.4426950216293334961 ;  /* 0x3fb8aa3b56567820 */ /* 0x000fe20000400000 */
[----:B------:R-:W-:Y:S01]  /*37e0*/  FMUL R207, R207, 1.4426950216293334961 ;  /* 0x3fb8aa3bcfcf7820 */ /* 0x000fe20000400000 */
[----:B------:R4:W1:Y:S01]  /*37f0*/  MUFU.EX2 R13, R206 ;  /* 0x000000ce000d7308 */ /* 0x0008620000000800 */
[----:B0-----:R-:W-:Y:S01]  /*3800*/  FMUL R208, R204, 1.4426950216293334961 ;  /* 0x3fb8aa3bccd07820 */ /* 0x001fe20000400000 */
[--C-:B------:R-:W-:Y:S01]  /*3810*/  FADD R204, R17, -R88.reuse ;  /* 0x8000005811cc7221 */ /* 0x100fe20000000000 */
[----:B------:R-:W-:Y:S01]  /*3820*/  FMUL R192, R192, 1.4426950216293334961 ;  /* 0x3fb8aa3bc0c07820 */ /* 0x000fe20000400000 */
[----:B------:R-:W-:Y:S01]  /*3830*/  FMUL R209, R209, 1.4426950216293334961 ;  /* 0x3fb8aa3bd1d17820 */ /* 0x000fe20000400000 */
[----:B------:R-:W-:Y:S01]  /*3840*/  FMUL R194, R194, 1.4426950216293334961 ;  /* 0x3fb8aa3bc2c27820 */ /* 0x000fe20000400000 */
[----:B------:R-:W-:Y:S01]  /*3850*/  FMUL R198, R198, 1.4426950216293334961 ;  /* 0x3fb8aa3bc6c67820 */ /* 0x000fe20000400000 */
[----:B------:R-:W-:Y:S01]  /*3860*/  FMUL R213, R213, 1.4426950216293334961 ;  /* 0x3fb8aa3bd5d57820 */ /* 0x000fe20000400000 */
[----:B------:R-:W0:Y:S01]  /*3870*/  MUFU.EX2 R12, R210 ;  /* 0x000000d2000c7308 */ /* 0x000e220000000800 */
[----:B----4-:R-:W-:Y:S01]  /*3880*/  FMUL R206, R204, 1.4426950216293334961 ;  /* 0x3fb8aa3bccce7820 */ /* 0x010fe20000400000 */
[----:B------:R-:W-:Y:S01]  /*3890*/  FADD R204, R16, -R88 ;  /* 0x8000005810cc7221 */ /* 0x000fe20000000000 */
[----:B------:R-:W-:Y:S01]  /*38a0*/  FMUL R215, R215, 1.4426950216293334961 ;  /* 0x3fb8aa3bd7d77820 */ /* 0x000fe20000400000 */
[----:B------:R-:W-:Y:S01]  /*38b0*/  FMUL R200, R200, 1.4426950216293334961 ;  /* 0x3fb8aa3bc8c87820 */ /* 0x000fe20000400000 */
[----:B------:R-:W-:Y:S01]  /*38c0*/  FMUL R217, R217, 1.4426950216293334961 ;  /* 0x3fb8aa3bd9d97820 */ /* 0x000fe20000400000 */
[----:B------:R3:W5:Y:S02]  /*38d0*/  @P0 LDG.E.U16 R92, desc[UR30][R106.64] ;  /* 0x0000001e6a5c0981 */ /* 0x000764000c1e1500 */
[----:B------:R2:W-:Y:S02]  /*38e0*/  MUFU.EX2 R16, R206 ;  /* 0x000000ce00107308 */ /* 0x0005e40000000800 */
[----:B------:R3:W5:Y:S04]  /*38f0*/  @P0 LDG.E.U16 R94, desc[UR30][R98.64] ;  /* 0x0000001e625e0981 */ /* 0x000768000c1e1500 */
[----:B------:R3:W5:Y:S01]  /*3900*/  @P0 LDG.E.U16 R96, desc[UR30][R78.64] ;  /* 0x0000001e4e600981 */ /* 0x000762000c1e1500 */
[----:B--2---:R-:W-:Y:S01]  /*3910*/  FADD R206, R202, R7 ;  /* 0x00000007cace7221 */ /* 0x004fe20000000000 */
[----:B------:R2:W4:Y:S02]  /*3920*/  MUFU.EX2 R15, R212 ;  /* 0x000000d4000f7308 */ /* 0x0005240000000800 */
[----:B------:R3:W5:Y:S01]  /*3930*/  @P0 LDG.E.U16 R158, desc[UR30][R70.64] ;  /* 0x0000001e469e0981 */ /* 0x000762000c1e1500 */
[----:B------:R-:W-:-:S03]  /*3940*/  FADD R219, R177, R206 ;  /* 0x000000ceb1db7221 */ /* 0x000fc60000000000 */
[----:B------:R3:W5:Y:S01]  /*3950*/  @P0 LDG.E.U16 R176, desc[UR30][R62.64] ;  /* 0x0000001e3eb00981 */ /* 0x000762000c1e1500 */
[----:B------:R-:W-:-:S03]  /*3960*/  FADD R206, R6, R219 ;  /* 0x000000db06ce7221 */ /* 0x000fc60000000000 */
[----:B------:R3:W5:Y:S01]  /*3970*/  @P0 LDG.E.U16 R178, desc[UR30][R42.64] ;  /* 0x0000001e2ab20981 */ /* 0x000762000c1e1500 */
[----:B------:R-:W-:-:S03]  /*3980*/  FADD R219, R9, R206 ;  /* 0x000000ce09db7221 */ /* 0x000fc60000000000 */
[----:B------:R3:W5:Y:S01]  /*3990*/  @P0 LDG.E.U16 R190, desc[UR30][R50.64] ;  /* 0x0000001e32be0981 */ /* 0x000762000c1e1500 */
[----:B------:R-:W-:Y:S01]  /*39a0*/  FADD R206, R8, R219 ;  /* 0x000000db08ce7221 */ /* 0x000fe20000000000 */
[----:B------:R-:W0:Y:S02]  /*39b0*/  MUFU.EX2 R14, R214 ;  /* 0x000000d6000e7308 */ /* 0x000e240000000800 */
[----:B------:R3:W5:Y:S01]  /*39c0*/  @P0 LDG.E.U16 R179, desc[UR30][R112.64] ;  /* 0x0000001e70b30981 */ /* 0x000762000c1e1500 */
[----:B------:R-:W-:Y:S01]  /*39d0*/  FADD R221, R11, R206 ;  /* 0x000000ce0bdd7221 */ /* 0x000fe20000000000 */
[----:B------:R-:W-:Y:S02]  /*39e0*/  FMUL R210, R204, 1.4426950216293334961 ;  /* 0x3fb8aa3bccd27820 */ /* 0x000fe40000400000 */
[----:B------:R3:W5:Y:S01]  /*39f0*/  @P0 LDG.E.U16 R191, desc[UR30][R104.64] ;  /* 0x0000001e68bf0981 */ /* 0x000762000c1e1500 */
[----:B-1----:R-:W-:Y:S01]  /*3a00*/  FADD R206, R10, R221 ;  /* 0x000000dd0ace7221 */ /* 0x002fe20000000000 */
[----:B------:R0:W1:Y:S01]  /*3a10*/  MUFU.EX2 R17, R208 ;  /* 0x000000d000117308 */ /* 0x0000620000000800 */
[----:B------:R-:W-:Y:S01]  /*3a20*/  FADD R204, R19, -R88 ;  /* 0x8000005813cc7221 */ /* 0x000fe20000000000 */
[----:B------:R3:W5:Y:S01]  /*3a30*/  @P0 LDG.E.U16 R193, desc[UR30][R84.64] ;  /* 0x0000001e54c10981 */ /* 0x000762000c1e1500 */
[----:B------:R-:W-:-:S02]  /*3a40*/  FADD R221, R13, R206 ;  /* 0x000000ce0ddd7221 */ /* 0x000fc40000000000 */
[----:B--2---:R-:W-:Y:S01]  /*3a50*/  FMUL R212, R204, 1.4426950216293334961 ;  /* 0x3fb8aa3bccd47820 */ /* 0x004fe20000400000 */
[----:B------:R-:W-:Y:S01]  /*3a60*/  FADD R204, R18, -R88 ;  /* 0x8000005812cc7221 */ /* 0x000fe20000000000 */
[----:B------:R3:W5:Y:S01]  /*3a70*/  @P0 LDG.E.U16 R195, desc[UR30][R76.64] ;  /* 0x0000001e4cc30981 */ /* 0x000762000c1e1500 */
[----:B0-----:R-:W-:Y:S01]  /*3a80*/  FADD R208, R12, R221 ;  /* 0x000000dd0cd07221 */ /* 0x001fe20000000000 */
[----:B------:R-:W0:Y:S01]  /*3a90*/  MUFU.EX2 R19, R210 ;  /* 0x000000d200137308 */ /* 0x000e220000000800 */
[----:B------:R-:W-:Y:S01]  /*3aa0*/  FMUL R204, R204, 1.4426950216293334961 ;  /* 0x3fb8aa3bcccc7820 */ /* 0x000fe20000400000 */
[----:B------:R3:W5:Y:S01]  /*3ab0*/  @P0 LDG.E.U16 R197, desc[UR30][R68.64] ;  /* 0x0000001e44c50981 */ /* 0x000762000c1e1500 */
[----:B----4-:R-:W-:-:S03]  /*3ac0*/  FADD R221, R15, R208 ;  /* 0x000000d00fdd7221 */ /* 0x010fc60000000000 */
[----:B------:R3:W5:Y:S01]  /*3ad0*/  @P0 LDG.E.U16 R199, desc[UR30][R60.64] ;  /* 0x0000001e3cc70981 */ /* 0x000762000c1e1500 */
[----:B------:R-:W-:Y:S01]  /*3ae0*/  FADD R208, R14, R221 ;  /* 0x000000dd0ed07221 */ /* 0x000fe20000000000 */
[----:B------:R-:W2:Y:S02]  /*3af0*/  MUFU.EX2 R18, R212 ;  /* 0x000000d400127308 */ /* 0x000ea40000000800 */
[----:B------:R3:W5:Y:S04]  /*3b00*/  @P0 LDG.E.U16 R201, desc[UR30][R44.64] ;  /* 0x0000001e2cc90981 */ /* 0x000768000c1e1500 */
[----:B------:R3:W5:Y:S02]  /*3b10*/  @P0 LDG.E.U16 R203, desc[UR30][R52.64] ;  /* 0x0000001e34cb0981 */ /* 0x000764000c1e1500 */
[----:B------:R-:W4:Y:S08]  /*3b20*/  MUFU.EX2 R204, R204 ;  /* 0x000000cc00cc7308 */ /* 0x000f300000000800 */
[----:B------:R1:W-:Y:S02]  /*3b30*/  MUFU.EX2 R219, R5 ;  /* 0x0000000500db7308 */ /* 0x0003e40000000800 */
[----:B-1----:R-:W-:-:S06]  /*3b40*/  FADD R5, R17, R208 ;  /* 0x000000d011057221 */ /* 0x002fcc0000000000 */
[----:B------:R-:W1:Y:S08]  /*3b50*/  MUFU.EX2 R205, R205 ;  /* 0x000000cd00cd7308 */ /* 0x000e700000000800 */
[----:B------:R0:W-:Y:S02]  /*3b60*/  MUFU.EX2 R206, R4 ;  /* 0x0000000400ce7308 */ /* 0x0001e40000000800 */
[----:B0-----:R-:W-:-:S06]  /*3b70*/  FADD R4, R16, R5 ;  /* 0x0000000510047221 */ /* 0x001fcc0000000000 */
[----:B------:R-:W0:Y:S01]  /*3b80*/  MUFU.EX2 R86, R86 ;  /* 0x0000005600567308 */ /* 0x000e220000000800 */
[----:B------:R-:W-:-:S04]  /*3b90*/  FADD R221, R19, R4 ;  /* 0x0000000413dd7221 */ /* 0x000fc80000000000 */
[----:B--2---:R-:W-:-:S03]  /*3ba0*/  FADD R221, R18, R221 ;  /* 0x000000dd12dd7221 */ /* 0x004fc60000000000 */
[----:B------:R-:W2:Y:S01]  /*3bb0*/  MUFU.EX2 R207, R207 ;  /* 0x000000cf00cf7308 */ /* 0x000ea20000000800 */
[----:B----4-:R-:W-:-:S07]  /*3bc0*/  FADD R208, R204, R221 ;  /* 0x000000ddccd07221 */ /* 0x010fce0000000000 */
[----:B------:R-:W4:Y:S01]  /*3bd0*/  MUFU.EX2 R192, R192 ;  /* 0x000000c000c07308 */ /* 0x000f220000000800 */
[----:B-1----:R-:W-:Y:S01]  /*3be0*/  FADD R221, R205, R208 ;  /* 0x000000d0cddd7221 */ /* 0x002fe20000000000 */
[----:B------:R-:W-:Y:S01]  /*3bf0*/  FMUL R5, R196, 1.4426950216293334961 ;  /* 0x3fb8aa3bc4057820 */ /* 0x000fe20000400000 */
[----:B------:R-:W-:Y:S02]  /*3c00*/  FADD R4, R211, -R88 ;  /* 0x80000058d3047221 */ /* 0x000fe40000000000 */
[----:B0-----:R-:W-:-:S03]  /*3c10*/  FADD R208, R86, R221 ;  /* 0x000000dd56d07221 */ /* 0x001fc60000000000 */
[----:B------:R-:W0:Y:S08]  /*3c20*/  MUFU.EX2 R209, R209 ;  /* 0x000000d100d17308 */ /* 0x000e300000000800 */
[----:B------:R2:W-:Y:S01]  /*3c30*/  MUFU.EX2 R211, R5 ;  /* 0x0000000500d37308 */ /* 0x0005e20000000800 */
[----:B------:R-:W-:Y:S01]  /*3c40*/  FMUL R4, R4, 1.4426950216293334961 ;  /* 0x3fb8aa3b04047820 */ /* 0x000fe20000400000 */
[----:B--2---:R-:W-:-:S06]  /*3c50*/  FADD R5, R207, R208 ;  /* 0x000000d0cf057221 */ /* 0x004fcc0000000000 */
[----:B------:R-:W1:Y:S01]  /*3c60*/  MUFU.EX2 R194, R194 ;  /* 0x000000c200c27308 */ /* 0x000e620000000800 */
[----:B----4-:R-:W-:-:S04]  /*3c70*/  FADD R208, R192, R5 ;  /* 0x00000005c0d07221 */ /* 0x010fc80000000000 */
[----:B------:R-:W-:-:S03]  /*3c80*/  FADD R5, R219, R208 ;  /* 0x000000d0db057221 */ /* 0x000fc60000000000 */
[----:B------:R2:W4:Y:S02]  /*3c90*/  MUFU.EX2 R196, R4 ;  /* 0x0000000400c47308 */ /* 0x0005240000000800 */
[----:B--2---:R-:W-:-:S06]  /*3ca0*/  FADD R4, R206, R5 ;  /* 0x00000005ce047221 */ /* 0x004fcc0000000000 */
[----:B------:R-:W2:Y:S01]  /*3cb0*/  MUFU.EX2 R221, R198 ;  /* 0x000000c600dd7308 */ /* 0x000ea20000000800 */
[----:B0-----:R-:W-:-:S04]  /*3cc0*/  FADD R5, R209, R4 ;  /* 0x00000004d1057221 */ /* 0x001fc80000000000 */
[----:B-1----:R-:W-:-:S03]  /*3cd0*/  FADD R4, R194, R5 ;  /* 0x00000005c2047221 */ /* 0x002fc60000000000 */
[----:B------:R-:W0:Y:S01]  /*3ce0*/  MUFU.EX2 R213, R213 ;  /* 0x000000d500d57308 */ /* 0x000e220000000800 */
[----:B------:R-:W-:-:S07]  /*3cf0*/  FADD R5, R211, R4 ;  /* 0x00000004d3057221 */ /* 0x000fce0000000000 */
[----:B------:R-:W1:Y:S01]  /*3d00*/  MUFU.EX2 R208, R215 ;  /* 0x000000d700d07308 */ /* 0x000e620000000800 */
[----:B----4-:R-:W-:-:S07]  /*3d10*/  FADD R4, R196, R5 ;  /* 0x00000005c4047221 */ /* 0x010fce0000000000 */
[----:B------:R-:W4:Y:S01]  /*3d20*/  MUFU.EX2 R200, R200 ;  /* 0x000000c800c87308 */ /* 0x000f220000000800 */
[----:B--2---:R-:W-:Y:S01]  /*3d30*/  FADD R198, R221, R4 ;  /* 0x00000004ddc67221 */ /* 0x004fe20000000000 */
[----:B------:R-:W-:-:S06]  /*3d40*/  F2FP.F16.F32.PACK_AB R5, R6, R177 ;  /* 0x000000b10605723e */ /* 0x000fcc00000000ff */
[----:B------:R-:W2:Y:S01]  /*3d50*/  MUFU.EX2 R217, R217 ;  /* 0x000000d900d97308 */ /* 0x000ea20000000800 */
[----:B0-----:R-:W-:Y:S01]  /*3d60*/  FADD R177, R213, R198 ;  /* 0x000000c6d5b17221 */ /* 0x001fe20000000000 */
[----:B------:R-:W-:-:S03]  /*3d70*/  F2FP.F16.F32.PACK_AB R4, R7, R202 ;  /* 0x000000ca0704723e */ /* 0x000fc600000000ff */
[----:B-1----:R-:W-:Y:S01]  /*3d80*/  FADD R177, R208, R177 ;  /* 0x000000b1d0b17221 */ /* 0x002fe20000000000 */
[----:B------:R-:W-:Y:S02]  /*3d90*/  F2FP.F16.F32.PACK_AB R7, R10, R11 ;  /* 0x0000000b0a07723e */ /* 0x000fe400000000ff */
[----:B------:R-:W-:Y:S01]  /*3da0*/  F2FP.F16.F32.PACK_AB R10, R16, R17 ;  /* 0x00000011100a723e */ /* 0x000fe200000000ff */
[----:B----4-:R-:W-:Y:S01]  /*3db0*/  FADD R16, R200, R177 ;  /* 0x000000b1c8107221 */ /* 0x010fe20000000000 */
[----:B------:R-:W-:Y:S02]  /*3dc0*/  F2FP.F16.F32.PACK_AB R6, R8, R9 ;  /* 0x000000090806723e */ /* 0x000fe400000000ff */
[----:B------:R-:W-:Y:S02]  /*3dd0*/  F2FP.F16.F32.PACK_AB R8, R12, R13 ;  /* 0x0000000d0c08723e */ /* 0x000fe400000000ff */
[----:B------:R-:W-:Y:S01]  /*3de0*/  F2FP.F16.F32.PACK_AB R13, R207, R86 ;  /* 0x00000056cf0d723e */ /* 0x000fe200000000ff */
[----:B--2---:R-:W-:Y:S01]  /*3df0*/  FADD R86, R217, R16 ;  /* 0x00000010d9567221 */ /* 0x004fe20000000000 */
[----:B------:R-:W-:-:S02]  /*3e00*/  F2FP.F16.F32.PACK_AB R9, R14, R15 ;  /* 0x0000000f0e09723e */ /* 0x000fc400000000ff */
[----:B------:R-:W-:Y:S02]  /*3e10*/  F2FP.F16.F32.PACK_AB R11, R18, R19 ;  /* 0x00000013120b723e */ /* 0x000fe400000000ff */
[----:B------:R3:W0:Y:S01]  /*3e20*/  SHFL.BFLY PT, R177, R86, 0x10, 0x1f ;  /* 0x0e001f0056b17f89 */ /* 0x00062200000e0000 */
[----:B------:R-:W-:Y:S02]  /*3e30*/  F2FP.F16.F32.PACK_AB R12, R205, R204 ;  /* 0x000000cccd0c723e */ /* 0x000fe400000000ff */
[----:B------:R-:W-:Y:S02]  /*3e40*/  F2FP.F16.F32.PACK_AB R14, R219, R192 ;  /* 0x000000c0db0e723e */ /* 0x000fe400000000ff */
[----:B------:R-:W-:Y:S02]  /*3e50*/  F2FP.F16.F32.PACK_AB R15, R209, R206 ;  /* 0x000000ced10f723e */ /* 0x000fe400000000ff */
[----:B------:R-:W-:Y:S02]  /*3e60*/  F2FP.F16.F32.PACK_AB R16, R211, R194 ;  /* 0x000000c2d310723e */ /* 0x000fe400000000ff */
[----:B------:R-:W-:-:S02]  /*3e70*/  F2FP.F16.F32.PACK_AB R17, R221, R196 ;  /* 0x000000c4dd11723e */ /* 0x000fc400000000ff */
[----:B------:R-:W-:Y:S02]  /*3e80*/  F2FP.F16.F32.PACK_AB R18, R208, R213 ;  /* 0x000000d5d012723e */ /* 0x000fe400000000ff */
[----:B------:R-:W-:Y:S01]  /*3e90*/  F2FP.F16.F32.PACK_AB R19, R217, R200 ;  /* 0x000000c8d913723e */ /* 0x000fe200000000ff */
[----:B---3--:R-:W-:Y:S06]  /*3ea0*/  @!P0 BRA `(.L_x_9) ;  /* 0x0000000000088947 */ /* 0x008fec0003800000 */
[----:B------:R1:W-:Y:S01]  /*3eb0*/  STTM.16dp32bit_t0_t15.x16 tmem[UR15+0x40], R4 ;  /* 0x00004004000079ed */ /* 0x0003e20008a0000f */
[----:B------:R1:W-:Y:S02]  /*3ec0*/  STTM.16dp32bit_t16_t31.x16 tmem[UR15+0x50], R4 ;  /* 0x00005004000079ed */ /* 0x0003e40008a2000f */
.L_x_9:
[----:B-----5:R-:W-:Y:S01]  /*3ed0*/  STS.U16 [R59+UR11+0x2000], R20 ;  /* 0x002000143b007988 */ /* 0x020fe2000800040b */
[----:B-1----:R-:W-:-:S03]  /*3ee0*/  FADD R4, -R88, -INF ;  /* 0xff80000058047421 */ /* 0x002fc60000000100 */
[----:B------:R-:W-:Y:S04]  /*3ef0*/  STS.U16 [R59+UR11+0x2400], R22 ;  /* 0x002400163b007988 */ /* 0x000fe8000800040b */
        /* <DEDUP_REMOVED lines=14> */
[----:B------:R1:W-:Y:S04]  /*3fe0*/  STS.U16 [R57+UR11+0x2200], R90 ;  /* 0x0022005a39007988 */ /* 0x0003e8000800040b */
[----:B------:R2:W-:Y:S04]  /*3ff0*/  STS.U16 [R57+UR11+0x2600], R92 ;  /* 0x0026005c39007988 */ /* 0x0005e8000800040b */
[----:B------:R2:W-:Y:S01]  /*4000*/  STS.U16 [R57+UR11+0x2a00], R94 ;  /* 0x002a005e39007988 */ /* 0x0005e2000800040b */
[----:B-1----:R-:W-:-:S03]  /*4010*/  FMUL R90, R4, 1.4426950216293334961 ;  /* 0x3fb8aa3b045a7820 */ /* 0x002fc60000400000 */
[----:B------:R2:W-:Y:S04]  /*4020*/  STS.U16 [R57+UR11+0x2e00], R96 ;  /* 0x002e006039007988 */ /* 0x0005e8000800040b */
[----:B------:R2:W-:Y:S01]  /*4030*/  STS.U16 [R57+UR11+0x3200], R158 ;  /* 0x0032009e39007988 */ /* 0x0005e2000800040b */
[----:B------:R-:W1:Y:S03]  /*4040*/  MUFU.EX2 R90, R90 ;  /* 0x0000005a005a7308 */ /* 0x000e660000000800 */
[----:B------:R2:W-:Y:S04]  /*4050*/  STS.U16 [R57+UR11+0x3600], R176 ;  /* 0x003600b039007988 */ /* 0x0005e8000800040b */
        /* <DEDUP_REMOVED lines=9> */
[----:B------:R2:W-:Y:S01]  /*40f0*/  STS.U16 [R56+UR11+0x3f00], R203 ;  /* 0x003f00cb38007988 */ /* 0x0005e2000800040b */
[----:B------:R-:W3:Y:S02]  /*4100*/  FENCE.VIEW.ASYNC.T ;  /* 0x00000000000073c6 */ /* 0x000ee40000000200 */
[----:B---3--:R-:W-:Y:S06]  /*4110*/  BAR.SYNC.DEFER_BLOCKING 0x0 ;  /* 0x0000000000007b1d */ /* 0x008fec0000010000 */
[----:B------:R-:W3:Y:S01]  /*4120*/  LDTM.16dp32bit_t0_t15.x32 R4, tmem[UR15] ;  /* 0x0000000f000479ee */ /* 0x000ee20008a80000 */
[----:B------:R-:W4:Y:S01]  /*4130*/  LDTM.16dp32bit_t16_t31.x32 R4, tmem[UR15+0x20] ;  /* 0x0000200f000479ee */ /* 0x000f220008aa0000 */
[----:B------:R-:W-:Y:S01]  /*4140*/  NOP ;  /* 0x0000000000007918 */ /* 0x000fe20000000000 */
[----:B-12---:R-:W-:Y:S05]  /*4150*/  @!P0 BRA `(.L_x_10) ;  /* 0x0000000000888947 */ /* 0x006fea0003800000 */
[C---:B---34-:R-:W-:Y:S01]  /*4160*/  FMUL R4, R90.reuse, R4 ;  /* 0x000000045a047220 */ /* 0x058fe20000400000 */
[C---:B------:R-:W-:Y:S01]  /*4170*/  FMUL R5, R90.reuse, R5 ;  /* 0x000000055a057220 */ /* 0x040fe20000400000 */
        /* <DEDUP_REMOVED lines=29> */
[----:B------:R-:W-:-:S04]  /*4350*/  FMUL R35, R90, R35 ;  /* 0x000000235a237220 */ /* 0x000fc80000400000 */
[----:B------:R1:W-:Y:S01]  /*4360*/  STTM.16dp32bit_t0_t15.x32 tmem[UR15], R4 ;  /* 0x00000004000079ed */ /* 0x0003e20008a8000f */
[----:B------:R1:W-:Y:S02]  /*4370*/  STTM.16dp32bit_t16_t31.x32 tmem[UR15+0x20], R4 ;  /* 0x00002004000079ed */ /* 0x0003e40008aa000f */
.L_x_10:
[----:B----4-:R-:W2:Y:S02]  /*4380*/  FENCE.VIEW.ASYNC.T ;  /* 0x00000000000073c6 */ /* 0x010ea40000000200 */
[----:B--2---:R-:W-:Y:S01]  /*4390*/  BAR.SYNC.DEFER_BLOCKING 0x0 ;  /* 0x0000000000007b1d */ /* 0x004fe20000010000 */
[----:B0-----:R-:W-:Y:S01]  /*43a0*/  FADD R177, R86, R177 ;  /* 0x000000b156b17221 */ /* 0x001fe20000000000 */
[----:B------:R-:W-:Y:S02]  /*43b0*/  UISETP.GE.AND UP0, UPT, UR12, 0x1, UPT ;  /* 0x000000010c00788c */ /* 0x000fe4000bf06270 */
[----:B------:R-:W-:Y:S01]  /*43c0*/  UIADD3 UR21, UPT, UPT, UR13, 0x40, URZ ;  /* 0x000000400d157890 */ /* 0x000fe2000fffe0ff */
[----:B------:R-:W-:Y:S01]  /*43d0*/  FADD R177, R90, R177 ;  /* 0x000000b15ab17221 */ /* 0x000fe20000000000 */
[----:B------:R0:W-:Y:S06]  /*43e0*/  MEMBAR.ALL.CTA ;  /* 0x0000000000007992 */ /* 0x0001ec0000008000 */
[----:B0-----:R-:W0:Y:S02]  /*43f0*/  FENCE.VIEW.ASYNC.S ;  /* 0x00000000000073c6 */ /* 0x001e240000000000 */
[----:B0-----:R-:W-:Y:S06]  /*4400*/  BAR.SYNC.DEFER_BLOCKING 0x0 ;  /* 0x0000000000007b1d */ /* 0x001fec0000010000 */
[----:B------:R-:W-:Y:S05]  /*4410*/  @!P1 BRA `(.L_x_11) ;  /* 0x00000000007c9947 */ /* 0x000fea0003800000 */
[----:B------:R-:W-:Y:S01]  /*4420*/  UIADD3 UR5, UPT, UPT, UR11, 0x2000, URZ ;  /* 0x000020000b057890 */ /* 0x000fe2000fffe0ff */
[----:B------:R-:W-:Y:S01]  /*4430*/  UMOV UR4, URZ ;  /* 0x000000ff00047c82 */ /* 0x000fe20008000000 */
[----:B------:R-:W-:Y:S02]  /*4440*/  UIADD3 UR16, UPT, UPT, UR13, 0x48, URZ ;  /* 0x000000480d107890 */ /* 0x000fe4000fffe0ff */
[----:B------:R-:W-:Y:S02]  /*4450*/  USHF.R.U32.HI UR5, URZ, 0x4, UR5 ;  /* 0x00000004ff057899 */ /* 0x000fe40008011605 */
[----:B------:R-:W-:Y:S02]  /*4460*/  UIADD3 UR17, UPT, UPT, UR13, 0x50, URZ ;  /* 0x000000500d117890 */ /* 0x000fe4000fffe0ff */
[----:B------:R-:W-:Y:S02]  /*4470*/  USGXT.U32 UR8, UR5, 0xe ;  /* 0x0000000e0508789a */ /* 0x000fe40008000000 */
[----:B------:R-:W-:-:S02]  /*4480*/  UIADD3 UR19, UPT, UPT, UR13, 0x58, URZ ;  /* 0x000000580d137890 */ /* 0x000fc4000fffe0ff */
[----:B------:R-:W-:Y:S01]  /*4490*/  UIADD3 UR24, UP3, UPT, UR8, 0x2, URZ ;  /* 0x0000000208187890 */ /* 0x000fe2000ff7e0ff */
[----:B------:R-:W-:Y:S01]  /*44a0*/  UMOV UR22, 0x0 ;  /* 0x0000000000167882 */ /* 0x000fe20000000000 */
[----:B------:R-:W-:Y:S02]  /*44b0*/  UMOV UR23, 0x4100010 ;  /* 0x0410001000177882 */ /* 0x000fe40000000000 */
[----:B------:R-:W-:Y:S02]  /*44c0*/  UIADD3.X UR25, UPT, UPT, UR4, 0x40004040, URZ, UP3, !UPT ;  /* 0x4000404004197890 */ /* 0x000fe40009ffe4ff */
[----:B------:R-:W-:Y:S02]  /*44d0*/  UIADD3 UR28, UP3, UPT, UR24, 0x2, URZ ;  /* 0x00000002181c7890 */ /* 0x000fe4000ff7e0ff */
[----:B------:R-:W-:Y:S02]  /*44e0*/  UIADD3 UR34, UP4, UPT, UR24, 0x4, URZ ;  /* 0x0000000418227890 */ /* 0x000fe4000ff9e0ff */
[----:B------:R-:W-:-:S02]  /*44f0*/  UIADD3.X UR29, UPT, UPT, UR25, URZ, URZ, UP3, !UPT ;  /* 0x000000ff191d7290 */ /* 0x000fc40009ffe4ff */
[----:B------:R-:W-:Y:S01]  /*4500*/  UIADD3.X UR35, UPT, UPT, UR25, URZ, URZ, UP4, !UPT ;  /* 0x000000ff19237290 */ /* 0x000fe2000a7fe4ff */
[----:B------:R-:W-:Y:S01]  /*4510*/  UMOV UR9, 0x40004040 ;  /* 0x4000404000097882 */ /* 0x000fe20000000000 */
[----:B------:R-:W-:Y:S01]  /*4520*/  UMOV UR26, 0x0 ;  /* 0x00000000001a7882 */ /* 0x000fe20000000000 */
[----:B------:R-:W-:Y:S01]  /*4530*/  UMOV UR27, 0x4100010 ;  /* 0x04100010001b7882 */ /* 0x000fe20000000000 */
[----:B------:R-:W-:Y:S01]  /*4540*/  UMOV UR32, 0x0 ;  /* 0x0000000000207882 */ /* 0x000fe20000000000 */
[----:B------:R-:W-:Y:S01]  /*4550*/  UMOV UR33, 0x4100010 ;  /* 0x0410001000217882 */ /* 0x000fe20000000000 */
[----:B------:R-:W-:Y:S01]  /*4560*/  UMOV UR4, UR14 ;  /* 0x0000000e00047c82 */ /* 0x000fe20008000000 */
[----:B------:R-:W-:Y:S01]  /*4570*/  UMOV UR5, URZ ;  /* 0x000000ff00057c82 */ /* 0x000fe20008000000 */
[----:B------:R0:W-:Y:S01]  /*4580*/  UTCHMMA tmem[UR21], gdesc[UR8], tmem[UR13], tmem[UR22], idesc[UR23], UPT ;  /* 0x00ff1608150079ea */ /* 0x0001e2000b80000d */
[----:B------:R-:W-:Y:S01]  /*4590*/  UMOV UR38, 0x0 ;  /* 0x0000000000267882 */ /* 0x000fe20000000000 */
[----:B------:R-:W-:Y:S01]  /*45a0*/  UMOV UR39, 0x4100010 ;  /* 0x0410001000277882 */ /* 0x000fe20000000000 */
[----:B------:R0:W-:Y:S01]  /*45b0*/  UTCHMMA tmem[UR16], gdesc[UR24], tmem[UR13], tmem[UR26], idesc[UR27], UPT ;  /* 0x00ff1a18100079ea */ /* 0x0001e2000b80000d */
[----:B------:R-:W-:Y:S01]  /*45c0*/  UMOV UR4, UR4 ;  /* 0x0000000400047c82 */ /* 0x000fe20008000000 */
[----:B------:R0:W-:Y:S01]  /*45d0*/  UTCHMMA tmem[UR17], gdesc[UR28], tmem[UR13], tmem[UR32], idesc[UR33], UPT ;  /* 0x00ff201c110079ea */ /* 0x0001e2000b80000d */
[----:B------:R0:W-:Y:S01]  /*45e0*/  UTCHMMA tmem[UR19], gdesc[UR34], tmem[UR13], tmem[UR38], idesc[UR39], UPT ;  /* 0x00ff2622130079ea */ /* 0x0001e2000b80000d */
[----:B------:R0:W-:Y:S01]  /*45f0*/  UTCBAR [UR4], URZ ;  /* 0x000000ff040073e9 */ /* 0x0001e200080000ff */
[----:B------:R-:W-:Y:S01]  /*4600*/  NOP ;  /* 0x0000000000007918 */ /* 0x000fe20000000000 */
.L_x_11:
[----:B------:R-:W-:Y:S01]  /*4610*/  FSEL R88, R88, -INF , P0 ;  /* 0xff80000058587808 */ /* 0x000fe20000000000 */
[----:B0-----:R-:W-:Y:S01]  /*4620*/  UMOV UR4, URZ ;  /* 0x000000ff00047c82 */ /* 0x001fe20008000000 */
[----:B------:R-:W-:Y:S01]  /*4630*/  FSEL R86, R177, 1, P0 ;  /* 0x3f800000b1567808 */ /* 0x000fe20000000000 */
[----:B------:R-:W-:Y:S06]  /*4640*/  BRA.U !UP0, `(.L_x_12) ;  /* 0x0000002d082c7547 */ /* 0x000fec000b800000 */
[----:B------:R-:W-:Y:S01]  /*4650*/  USHF.L.U32 UR22, UR7, 0x6, URZ ;  /* 0x0000000607167899 */ /* 0x000fe200080006ff */
[----:B------:R-:W-:Y:S01]  /*4660*/  IMAD.SHL.U32 R159, R159, 0x40, RZ ;  /* 0x000000409f9f7824 */ /* 0x000fe200078e00ff */
[----:B------:R-:W-:Y:S01]  /*4670*/  USHF.R.U32.HI UR26, URZ, 0x4, UR6 ;  /* 0x00000004ff1a7899 */ /* 0x000fe20008011606 */
[----:B------:R-:W-:Y:S01]  /*4680*/  IMAD.MOV.U32 R193, RZ, RZ, R88 ;  /* 0x000000ffffc17224 */ /* 0x000fe200078e0058 */
[----:B------:R-:W-:Y:S01]  /*4690*/  UIADD3 UR7, UPT, UPT, UR11, 0x6000, URZ ;  /* 0x000060000b077890 */ /* 0x000fe2000fffe0ff */
[----:B------:R-:W-:Y:S01]  /*46a0*/  IMAD.MOV.U32 R90, RZ, RZ, RZ ;  /* 0x000000ffff5a7224 */ /* 0x000fe200078e00ff */
[----:B------:R-:W-:Y:S01]  /*46b0*/  USHF.R.U32.HI UR24, URZ, 0x4, UR11 ;  /* 0x00000004ff187899 */ /* 0x000fe2000801160b */
[----:B------:R-:W-:Y:S01]  /*46c0*/  IMAD.MOV.U32 R177, RZ, RZ, R159 ;  /* 0x000000ffffb17224 */ /* 0x000fe200078e009f */
[----:B------:R-:W-:Y:S01]  /*46d0*/  USGXT.U32 UR26, UR26, 0xe ;  /* 0x0000000e1a1a789a */ /* 0x000fe20008000000 */
[----:B------:R-:W-:Y:S01]  /*46e0*/  MOV R179, UR22 ;  /* 0x0000001600b37c02 */ /* 0x000fe20008000f00 */
[----:B------:R-:W-:-:S02]  /*46f0*/  USHF.R.U32.HI UR7, URZ, 0x4, UR7 ;  /* 0x00000004ff077899 */ /* 0x000fc40008011607 */
[----:B------:R-:W-:Y:S02]  /*4700*/  USGXT.U32 UR24, UR24, 0xe ;  /* 0x0000000e1818789a */ /* 0x000fe40008000000 */
[----:B------:R-:W-:Y:S02]  /*4710*/  UIADD3 UR16, UP0, UPT, UR26, 0x2, URZ ;  /* 0x000000021a107890 */ /* 0x000fe4000ff1e0ff */
[----:B------:R-:W-:Y:S01]  /*4720*/  USGXT.U32 UR28, UR7, 0xe ;  /* 0x0000000e071c789a */ /* 0x000fe20008000000 */
[----:B------:R-:W-:Y:S01]  /*4730*/  UMOV UR4, URZ ;  /* 0x000000ff00047c82 */ /* 0x000fe20008000000 */
[----:B------:R-:W-:Y:S02]  /*4740*/  UISETP.NE.U32.AND UP3, UPT, UR18, URZ, UPT ;  /* 0x000000ff1200728c */ /* 0x000fe4000bf65070 */
[----:B------:R-:W-:Y:S02]  /*4750*/  UIADD3 UR18, UP4, UPT, UR24, 0x80, URZ ;  /* 0x0000008018127890 */ /* 0x000fe4000ff9e0ff */
[----:B------:R-:W-:-:S02]  /*4760*/  UIADD3.X UR17, UPT, UPT, UR4, 0x40004040, URZ, UP0, !UPT ;  /* 0x4000404004117890 */ /* 0x000fc400087fe4ff */
[----:B------:R-:W-:Y:S01]  /*4770*/  UIADD3 UR40, UP0, UPT, UR28, 0x2, URZ ;  /* 0x000000021c287890 */ /* 0x000fe2000ff1e0ff */
[----:B------:R-:W-:Y:S01]  /*4780*/  UMOV UR6, URZ ;  /* 0x000000ff00067c82 */ /* 0x000fe20008000000 */
[----:B------:R-:W-:Y:S01]  /*4790*/  UMOV UR5, URZ ;  /* 0x000000ff00057c82 */ /* 0x000fe20008000000 */
[----:B------:R-:W-:Y:S02]  /*47a0*/  UIADD3.X UR19, UPT, UPT, UR6, 0x40004040, URZ, UP4, !UPT ;  /* 0x4000404006137890 */ /* 0x000fe4000a7fe4ff */
[----:B------:R-:W-:Y:S02]  /*47b0*/  UIADD3 UR42, UP4, UPT, UR18, 0x80, URZ ;  /* 0x00000080122a7890 */ /* 0x000fe4000ff9e0ff */
[----:B------:R-:W-:Y:S02]  /*47c0*/  UIADD3 UR38, UP5, UPT, UR18, 0x100, URZ ;  /* 0x0000010012267890 */ /* 0x000fe4000ffbe0ff */
[----:B------:R-:W-:Y:S01]  /*47d0*/  UIADD3.X UR41, UPT, UPT, UR5, 0x40004040, URZ, UP0, !UPT ;  /* 0x4000404005297890 */ /* 0x000fe200087fe4ff */
[----:B------:R-:W-:Y:S01]  /*47e0*/  UMOV UR23, 0x1 ;  /* 0x0000000100177882 */ /* 0x000fe20000000000 */
[----:B------:R-:W0:Y:S01]  /*47f0*/  LDCU UR37, c[0x0][0x3a8] ;  /* 0x00007500ff2577ac */ /* 0x000e220008000800 */
[----:B------:R-:W-:-:S02]  /*4800*/  UIADD3.X UR43, UPT, UPT, UR19, URZ, URZ, UP4, !UPT ;  /* 0x000000ff132b7290 */ /* 0x000fc4000a7fe4ff */
[----:B------:R-:W-:Y:S02]  /*4810*/  UIADD3.X UR39, UPT, UPT, UR19, URZ, URZ, UP5, !UPT ;  /* 0x000000ff13277290 */ /* 0x000fe4000affe4ff */
[----:B------:R-:W-:Y:S02]  /*4820*/  UIADD3.64 UR44, UPT, UPT, UR16, 0x2, URZ ;  /* 0x00000002102c7897 */ /* 0x000fe4000fffe0ff */
[----:B------:R-:W-:Y:S02]  /*4830*/  UIADD3.64 UR46, UPT, UPT, UR16, 0x4, URZ ;  /* 0x00000004102e7897 */ /* 0x000fe4000fffe0ff */
[----:B------:R-:W-:Y:S02]  /*4840*/  UIADD3.64 UR48, UPT, UPT, UR40, 0x2, URZ ;  /* 0x0000000228307897 */ /* 0x000fe4000fffe0ff */
[----:B------:R-:W-:Y:S01]  /*4850*/  UIADD3.64 UR50, UPT, UPT, UR40, 0x4, URZ ;  /* 0x0000000428327897 */ /* 0x000fe2000fffe0ff */
[----:B------:R-:W-:Y:S01]  /*4860*/  UMOV UR8, URZ ;  /* 0x000000ff00087c82 */ /* 0x000fe20008000000 */
[----:B------:R-:W-:-:S10]  /*4870*/  UMOV UR9, URZ ;  /* 0x000000ff00097c82 */ /* 0x000fd40008000000 */
.L_x_17:
[----:B-123--:R-:W-:-:S04]  /*4880*/  IMAD.WIDE R4, R177, 0x2, R188 ;  /* 0x00000002b1047825 */ /* 0x00efc800078e02bc */
[C---:B------:R-:W-:Y:S01]  /*4890*/  IMAD.WIDE R8, R177.reuse, 0x2, R168 ;  /* 0x00000002b1087825 */ /* 0x040fe200078e02a8 */
[----:B------:R1:W2:Y:S03]  /*48a0*/  LDG.E.U16 R24, desc[UR30][R4.64] ;  /* 0x0000001e04187981 */ /* 0x0002a6000c1e1500 */
[C---:B------:R-:W-:Y:S01]  /*48b0*/  IMAD.WIDE R12, R177.reuse, 0x2, R160 ;  /* 0x00000002b10c7825 */ /* 0x040fe200078e02a0 */
[----:B------:R3:W4:Y:S03]  /*48c0*/  LDG.E.U16 R32, desc[UR30][R8.64] ;  /* 0x0000001e08207981 */ /* 0x000726000c1e1500 */
        /* <DEDUP_REMOVED lines=10> */
[C---:B-1----:R-:W-:Y:S01]  /*4970*/  IMAD.WIDE R4, R177.reuse, 0x2, R186 ;  /* 0x00000002b1047825 */ /* 0x042fe200078e02ba */
[----:B------:R-:W4:Y:S03]  /*4980*/  LDG.E.U16 R158, desc[UR30][R18.64] ;  /* 0x0000001e129e7981 */ /* 0x000f26000c1e1500 */
[C---:B---3--:R-:W-:Y:S01]  /*4990*/  IMAD.WIDE R8, R177.reuse, 0x2, R174 ;  /* 0x00000002b1087825 */ /* 0x048fe200078e02ae */
[----:B------:R1:W3:Y:S03]  /*49a0*/  LDG.E.U16 R25, desc[UR30][R4.64] ;  /* 0x0000001e04197981 */ /* 0x0002e6000c1e1500 */
[C---:B------:R-:W-:Y:S01]  /*49b0*/  IMAD.WIDE R14, R177.reuse, 0x2, R156 ;  /* 0x00000002b10e7825 */ /* 0x040fe200078e029c */
[----:B------:R1:W3:Y:S03]  /*49c0*/  LDG.E.U16 R27, desc[UR30][R8.64] ;  /* 0x0000001e081b7981 */ /* 0x0002e6000c1e1500 */
[C---:B-----5:R-:W-:Y:S01]  /*49d0*/  IMAD.WIDE R12, R177.reuse, 0x2, R148 ;  /* 0x00000002b10c7825 */ /* 0x060fe200078e0294 */
[----:B------:R-:W5:Y:S03]  /*49e0*/  LDG.E.U16 R31, desc[UR30][R14.64] ;  /* 0x0000001e0e1f7981 */ /* 0x000f66000c1e1500 */
[C---:B0-----:R-:W-:Y:S01]  /*49f0*/  IMAD.WIDE R16, R177.reuse, 0x2, R140 ;  /* 0x00000002b1107825 */ /* 0x041fe200078e028c */
[----:B------:R0:W5:Y:S03]  /*4a00*/  LDG.E.U16 R33, desc[UR30][R12.64] ;  /* 0x0000001e0c217981 */ /* 0x000166000c1e1500 */
[C---:B------:R-:W-:Y:S01]  /*4a10*/  IMAD.WIDE R22, R177.reuse, 0x2, R124 ;  /* 0x00000002b1167825 */ /* 0x040fe200078e027c */
[----:B------:R0:W5:Y:S03]  /*4a20*/  LDG.E.U16 R35, desc[UR30][R16.64] ;  /* 0x0000001e10237981 */ /* 0x000166000c1e1500 */
[----:B------:R-:W-:-:S02]  /*4a30*/  IMAD.WIDE R20, R177, 0x2, R132 ;  /* 0x00000002b1147825 */ /* 0x000fc400078e0284 */
[----:B------:R-:W5:Y:S02]  /*4a40*/  LDG.E.U16 R23, desc[UR30][R22.64] ;  /* 0x0000001e16177981 */ /* 0x000f64000c1e1500 */
[C---:B------:R-:W-:Y:S02]  /*4a50*/  IMAD.WIDE R10, R177.reuse, 0x2, R166 ;  /* 0x00000002b10a7825 */ /* 0x040fe400078e02a6 */
[----:B------:R0:W5:Y:S02]  /*4a60*/  LDG.E.U16 R191, desc[UR30][R20.64] ;  /* 0x0000001e14bf7981 */ /* 0x000164000c1e1500 */
[C---:B------:R-:W-:Y:S02]  /*4a70*/  IMAD.WIDE R6, R177.reuse, 0x2, R184 ;  /* 0x00000002b1067825 */ /* 0x040fe400078e02b8 */
[----:B------:R-:W5:Y:S02]  /*4a80*/  LDG.E.U16 R29, desc[UR30][R10.64] ;  /* 0x0000001e0a1d7981 */ /* 0x000f64000c1e1500 */
[----:B-1----:R-:W-:-:S02]  /*4a90*/  IMAD.WIDE R4, R177, 0x2, R172 ;  /* 0x00000002b1047825 */ /* 0x002fc400078e02ac */
[----:B------:R-:W5:Y:S02]  /*4aa0*/  LDG.E.U16 R26, desc[UR30][R6.64] ;  /* 0x0000001e061a7981 */ /* 0x000f64000c1e1500 */
[C---:B------:R-:W-:Y:S02]  /*4ab0*/  IMAD.WIDE R8, R177.reuse, 0x2, R164 ;  /* 0x00000002b1087825 */ /* 0x040fe400078e02a4 */
[----:B------:R1:W5:Y:S02]  /*4ac0*/  LDG.E.U16 R30, desc[UR30][R4.64] ;  /* 0x0000001e041e7981 */ /* 0x000364000c1e1500 */
[C---:B0-----:R-:W-:Y:S02]  /*4ad0*/  IMAD.WIDE R12, R177.reuse, 0x2, R154 ;  /* 0x00000002b10c7825 */ /* 0x041fe400078e029a */
[----:B------:R0:W5:Y:S02]  /*4ae0*/  LDG.E.U16 R34, desc[UR30][R8.64] ;  /* 0x0000001e08227981 */ /* 0x000164000c1e1500 */
[----:B------:R-:W-:-:S02]  /*4af0*/  IMAD.WIDE R14, R177, 0x2, R146 ;  /* 0x00000002b10e7825 */ /* 0x000fc400078e0292 */
[----:B------:R0:W5:Y:S02]  /*4b00*/  LDG.E.U16 R92, desc[UR30][R12.64] ;  /* 0x0000001e0c5c7981 */ /* 0x000164000c1e1500 */
[C---:B------:R-:W-:Y:S02]  /*4b10*/  IMAD.WIDE R18, R177.reuse, 0x2, R138 ;  /* 0x00000002b1127825 */ /* 0x040fe400078e028a */
[----:B------:R0:W5:Y:S02]  /*4b20*/  LDG.E.U16 R96, desc[UR30][R14.64] ;  /* 0x0000001e0e607981 */ /* 0x000164000c1e1500 */
[C---:B------:R-:W-:Y:S02]  /*4b30*/  IMAD.WIDE R16, R177.reuse, 0x2, R130 ;  /* 0x00000002b1107825 */ /* 0x040fe400078e0282 */
[----:B------:R-:W5:Y:S02]  /*4b40*/  LDG.E.U16 R22, desc[UR30][R18.64] ;  /* 0x0000001e12167981 */ /* 0x000f64000c1e1500 */
[----:B------:R-:W-:-:S02]  /*4b50*/  IMAD.WIDE R20, R177, 0x2, R122 ;  /* 0x00000002b1147825 */ /* 0x000fc400078e027a */
[----:B------:R0:W5:Y:S02]  /*4b60*/  LDG.E.U16 R178, desc[UR30][R16.64] ;  /* 0x0000001e10b27981 */ /* 0x000164000c1e1500 */
[C---:B-1----:R-:W-:Y:S02]  /*4b70*/  IMAD.WIDE R4, R177.reuse, 0x2, R182 ;  /* 0x00000002b1047825 */ /* 0x042fe400078e02b6 */
[----:B------:R-:W5:Y:S02]  /*4b80*/  LDG.E.U16 R20, desc[UR30][R20.64] ;  /* 0x0000001e14147981 */ /* 0x000f64000c1e1500 */
[C---:B------:R-:W-:Y:S02]  /*4b90*/  IMAD.WIDE R6, R177.reuse, 0x2, R170 ;  /* 0x00000002b1067825 */ /* 0x040fe400078e02aa */
[----:B------:R-:W5:Y:S02]  /*4ba0*/  LDG.E.U16 R5, desc[UR30][R4.64] ;  /* 0x0000001e04057981 */ /* 0x000f64000c1e1500 */
[----:B------:R-:W-:-:S02]  /*4bb0*/  IMAD.WIDE R10, R177, 0x2, R162 ;  /* 0x00000002b10a7825 */ /* 0x000fc400078e02a2 */
[----:B------:R-:W5:Y:S02]  /*4bc0*/  LDG.E.U16 R7, desc[UR30][R6.64] ;  /* 0x0000001e06077981 */ /* 0x000f64000c1e1500 */
[C---:B0-----:R-:W-:Y:S02]  /*4bd0*/  IMAD.WIDE R8, R177.reuse, 0x2, R152 ;  /* 0x00000002b1087825 */ /* 0x041fe400078e0298 */
[----:B------:R-:W5:Y:S02]  /*4be0*/  LDG.E.U16 R11, desc[UR30][R10.64] ;  /* 0x0000001e0a0b7981 */ /* 0x000f64000c1e1500 */
[C---:B------:R-:W-:Y:S02]  /*4bf0*/  IMAD.WIDE R12, R177.reuse, 0x2, R144 ;  /* 0x00000002b10c7825 */ /* 0x040fe400078e0290 */
[----:B------:R-:W5:Y:S02]  /*4c00*/  LDG.E.U16 R9, desc[UR30][R8.64] ;  /* 0x0000001e08097981 */ /* 0x000f64000c1e1500 */
[----:B------:R-:W-:-:S02]  /*4c10*/  IMAD.WIDE R14, R177, 0x2, R136 ;  /* 0x00000002b10e7825 */ /* 0x000fc400078e0288 */
[----:B------:R-:W5:Y:S02]  /*4c20*/  LDG.E.U16 R13, desc[UR30][R12.64] ;  /* 0x0000001e0c0d7981 */ /* 0x000f64000c1e1500 */
[C---:B------:R-:W-:Y:S02]  /*4c30*/  IMAD.WIDE R16, R177.reuse, 0x2, R128 ;  /* 0x00000002b1107825 */ /* 0x040fe400078e0280 */
[----:B------:R-:W5:Y:S02]  /*4c40*/  LDG.E.U16 R15, desc[UR30][R14.64] ;  /* 0x0000001e0e0f7981 */ /* 0x000f64000c1e1500 */
[----:B------:R-:W-:Y:S02]  /*4c50*/  IMAD.WIDE R18, R177, 0x2, R120 ;  /* 0x00000002b1127825 */ /* 0x000fe400078e0278 */
[----:B------:R-:W5:Y:S04]  /*4c60*/  LDG.E.U16 R17, desc[UR30][R16.64] ;  /* 0x0000001e10117981 */ /* 0x000f68000c1e1500 */
[----:B------:R-:W5:Y:S01]  /*4c70*/  LDG.E.U16 R19, desc[UR30][R18.64] ;  /* 0x0000001e12137981 */ /* 0x000f62000c1e1500 */
[----:B------:R-:W-:-:S02]  /*4c80*/  UMOV UR6, 0x1 ;  /* 0x0000000100067882 */ /* 0x000fc40000000000 */
[----:B------:R-:W-:-:S04]  /*4c90*/  @!UP2 UIADD3 UR6, UPT, UPT, -UR6, 0x100000, URZ ;  /* 0x001000000606a890 */ /* 0x000fc8000fffe1ff */
[----:B------:R-:W-:Y:S02]  /*4ca0*/  @!UP2 USHF.L.U32 UR7, UR6, 0xb, URZ ;  /* 0x0000000b0607a899 */ /* 0x000fe400080006ff */
[----:B------:R-:W-:Y:S01]  /*4cb0*/  @!UP2 USHF.L.U32 UR6, UR6, 0x1, URZ ;  /* 0x000000010606a899 */ /* 0x000fe200080006ff */
[----:B------:R-:W-:Y:S01]  /*4cc0*/  VOTEU.ALL UP0, P6 ;  /* 0x0000000000ff7886 */ /* 0x000fe20003000000 */
[----:B--2---:R0:W-:Y:S04]  /*4cd0*/  STS.U16 [R59+UR11+0x4000], R24 ;  /* 0x004000183b007988 */ /* 0x0041e8000800040b */
[----:B----4-:R0:W-:Y:S04]  /*4ce0*/  STS.U16 [R59+UR11+0x4800], R32 ;  /* 0x004800203b007988 */ /* 0x0101e8000800040b */
[----:B------:R0:W-:Y:S04]  /*4cf0*/  STS.U16 [R59+UR11+0x4c00], R88 ;  /* 0x004c00583b007988 */ /* 0x0001e8000800040b */
[----:B------:R0:W-:Y:S04]  /*4d00*/  STS.U16 [R59+UR11+0x5000], R94 ;  /* 0x0050005e3b007988 */ /* 0x0001e8000800040b */
[----:B------:R0:W-:Y:S04]  /*4d10*/  STS.U16 [R59+UR11+0x5c00], R190 ;  /* 0x005c00be3b007988 */ /* 0x0001e8000800040b */
[----:B------:R0:W-:Y:S04]  /*4d20*/  STS.U16 [R59+UR11+0x5800], R176 ;  /* 0x005800b03b007988 */ /* 0x0001e8000800040b */
[----:B------:R0:W-:Y:S04]  /*4d30*/  STS.U16 [R59+UR11+0x4400], R28 ;  /* 0x0044001c3b007988 */ /* 0x0001e8000800040b */
[----:B------:R0:W-:Y:S04]  /*4d40*/  STS.U16 [R59+UR11+0x5400], R158 ;  /* 0x0054009e3b007988 */ /* 0x0001e8000800040b */
[----:B---3--:R0:W-:Y:S04]  /*4d50*/  STS.U16 [R58+UR11+0x4100], R25 ;  /* 0x004100193a007988 */ /* 0x0081e8000800040b */
[----:B------:R0:W-:Y:S04]  /*4d60*/  STS.U16 [R58+UR11+0x4500], R27 ;  /* 0x0045001b3a007988 */ /* 0x0001e8000800040b */
[----:B-----5:R0:W-:Y:S04]  /*4d70*/  STS.U16 [R58+UR11+0x4d00], R31 ;  /* 0x004d001f3a007988 */ /* 0x0201e8000800040b */
        /* <DEDUP_REMOVED lines=21> */
[----:B------:R1:W-:Y:S06]  /*4ed0*/  MEMBAR.ALL.CTA ;  /* 0x0000000000007992 */ /* 0x0003ec0000008000 */
[----:B-1----:R-:W-:Y:S04]  /*4ee0*/  FENCE.VIEW.ASYNC.S ;  /* 0x00000000000073c6 */ /* 0x002fe80000000000 */
[----:B------:R-:W1:Y:S02]  /*4ef0*/  FENCE.VIEW.ASYNC.S ;  /* 0x00000000000073c6 */ /* 0x000e640000000000 */
[----:B-1----:R0:W1:Y:S02]  /*4f00*/  @!UP0 SYNCS.EXCH.64 URZ, [UR11+0x8010], UR6 ;  /* 0x008010060bff85b2 */ /* 0x0020640008000100 */
[----:B-1----:R-:W-:Y:S06]  /*4f10*/  BAR.SYNC.DEFER_BLOCKING 0x0 ;  /* 0x0000000000007b1d */ /* 0x002fec0000010000 */
[----:B0-----:R-:W-:Y:S05]  /*4f20*/  BRA.U UP3, `(.L_x_13) ;  /* 0x00000001034c7547 */ /* 0x001fea000b800000 */
[----:B------:R-:W-:Y:S01]  /*4f30*/  UIADD3 UR6, UPT, UPT, UR11, 0x8010, URZ ;  /* 0x000080100b067890 */ /* 0x000fe2000fffe0ff */
[----:B------:R-:W-:Y:S01]  /*4f40*/  UMOV UR25, 0x40004040 ;  /* 0x4000404000197882 */ /* 0x000fe20000000000 */
[----:B------:R-:W-:Y:S01]  /*4f50*/  UMOV UR27, 0x40004040 ;  /* 0x40004040001b7882 */ /* 0x000fe20000000000 */
[----:B------:R-:W-:Y:S01]  /*4f60*/  UMOV UR32, 0x0 ;  /* 0x0000000000207882 */ /* 0x000fe20000000000 */
[----:B------:R-:W-:Y:S01]  /*4f70*/  UMOV UR33, 0x4108010 ;  /* 0x0410801000217882 */ /* 0x000fe20000000000 */
[----:B------:R-:W-:Y:S01]  /*4f80*/  UMOV UR34, 0x0 ;  /* 0x0000000000227882 */ /* 0x000fe20000000000 */
[----:B------:R-:W-:Y:S01]  /*4f90*/  UMOV UR35, 0x4108010 ;  /* 0x0410801000237882 */ /* 0x000fe20000000000 */
[----:B------:R-:W-:Y:S01]  /*4fa0*/  UMOV UR52, 0x0 ;  /* 0x0000000000347882 */ /* 0x000fe20000000000 */
[----:B------:R-:W-:Y:S01]  /*4fb0*/  UMOV UR53, 0x4108010 ;  /* 0x0410801000357882 */ /* 0x000fe20000000000 */
[----:B------:R0:W-:Y:S01]  /*4fc0*/  UTCHMMA gdesc[UR24], gdesc[UR26], tmem[UR20], tmem[UR32], idesc[UR33], !UPT ;  /* 0x00ff201a180075ea */ /* 0x0001e2000f800014 */
[----:B------:R-:W-:Y:S01]  /*4fd0*/  UMOV UR7, URZ ;  /* 0x000000ff00077c82 */ /* 0x000fe20008000000 */
        /* <DEDUP_REMOVED lines=8> */
.L_x_13:
[----:B------:R-:W1:Y:S01]  /*5060*/  SYNCS.PHASECHK.TRANS64.TRYWAIT P5, [UR11+0x8010], RZ ;  /* 0x008010ffff0075a7 */ /* 0x000e6200080a110b */
[----:B------:R-:W-:-:S04]  /*5070*/  IADD3 R88, P0, PT, R55, UR8, RZ ;  /* 0x0000000837587c10 */ /* 0x000fc8000ff1e0ff */
[C---:B------:R-:W-:Y:S01]  /*5080*/  IADD3 R5, P3, PT, R88.reuse, 0x42, RZ ;  /* 0x0000004258057810 */ /* 0x040fe20007f7e0ff */
[----:B------:R-:W-:Y:S01]  /*5090*/  IMAD.X R92, RZ, RZ, UR9, P0 ;  /* 0x00000009ff5c7e24 */ /* 0x000fe200080e06ff */
[C---:B------:R-:W-:Y:S02]  /*50a0*/  IADD3 R191, P1, PT, R88.reuse, 0x40, RZ ;  /* 0x0000004058bf7810 */ /* 0x040fe40007f3e0ff */
[C---:B------:R-:W-:Y:S01]  /*50b0*/  IADD3 R7, P0, PT, R88.reuse, 0x43, RZ ;  /* 0x0000004358077810 */ /* 0x040fe20007f1e0ff */
[--C-:B------:R-:W-:Y:S01]  /*50c0*/  IMAD.X R96, RZ, RZ, R92.reuse, P3 ;  /* 0x000000ffff607224 */ /* 0x100fe200018e065c */
[-C--:B------:R-:W-:Y:S01]  /*50d0*/  ISETP.GT.U32.AND P2, PT, R5, R54.reuse, PT ;  /* 0x000000360500720c */ /* 0x080fe20003f44070 */
[--C-:B------:R-:W-:Y:S01]  /*50e0*/  IMAD.X R94, RZ, RZ, R92.reuse, P1 ;  /* 0x000000ffff5e7224 */ /* 0x100fe200008e065c */
[----:B------:R-:W-:Y:S01]  /*50f0*/  IADD3 R5, P4, PT, R88, 0x44, RZ ;  /* 0x0000004458057810 */ /* 0x000fe20007f9e0ff */
[----:B------:R-:W-:Y:S01]  /*5100*/  IMAD.X R158, RZ, RZ, R92, P0 ;  /* 0x000000ffff9e7224 */ /* 0x000fe200000e065c */
[----:B------:R-:W-:-:S02]  /*5110*/  ISETP.GT.U32.AND P1, PT, R7, R54, PT ;  /* 0x000000360700720c */ /* 0x000fc40003f24070 */
[----:B------:R-:W-:Y:S02]  /*5120*/  ISETP.GT.U32.AND P3, PT, R5, R54, PT ;  /* 0x000000360500720c */ /* 0x000fe40003f64070 */
[----:B------:R-:W-:Y:S01]  /*5130*/  IADD3 R195, P0, PT, R88, 0x45, RZ ;  /* 0x0000004558c37810 */ /* 0x000fe20007f1e0ff */
[----:B-1----:R-:W-:-:S12]  /*5140*/  @!P5 BRA `(.L_x_14) ;  /* 0x0000003800c0d947 */ /* 0x002fd80003800000 */
.L_x_23:
[----:B------:R-:W-:Y:S01]  /*5150*/  BAR.SYNC.DEFER_BLOCKING 0x0 ;  /* 0x0000000000007b1d */ /* 0x000fe20000010000 */
[--C-:B------:R-:W-:Y:S01]  /*5160*/  IMAD.X R178, RZ, RZ, R92.reuse, P0 ;  /* 0x000000ffffb27224 */ /* 0x100fe200000e065c */
[C---:B------:R-:W-:Y:S01]  /*5170*/  IADD3 R201, P0, PT, R88.reuse, 0x48, RZ ;  /* 0x0000004858c97810 */ /* 0x040fe20007f1e0ff */
[--C-:B------:R-:W-:Y:S01]  /*5180*/  IMAD.X R176, RZ, RZ, R92.reuse, P4 ;  /* 0x000000ffffb07224 */ /* 0x100fe200020e065c */
[C---:B------:R-:W-:Y:S01]  /*5190*/  IADD3 R197, P5, PT, R88.reuse, 0x46, RZ ;  /* 0x0000004658c57810 */ /* 0x040fe20007fbe0ff */
[----:B0-----:R-:W-:Y:S01]  /*51a0*/  UIADD3 UR25, UP0, UPT, UR8, 0x40, URZ ;  /* 0x0000004008197890 */ /* 0x001fe2000ff1e0ff */
[C---:B------:R-:W-:Y:S01]  /*51b0*/  IADD3 R199, P4, PT, R88.reuse, 0x47, RZ ;  /* 0x0000004758c77810 */ /* 0x040fe20007f9e0ff */
[--C-:B------:R-:W-:Y:S01]  /*51c0*/  IMAD.X R194, RZ, RZ, R92.reuse, P0 ;  /* 0x000000ffffc27224 */ /* 0x100fe200000e065c */
[----:B------:R-:W-:Y:S01]  /*51d0*/  LDTM.16dp32bit_t0_t15.x32 R4, tmem[UR15+0x100000] ;  /* 0x1000000f000479ee */ /* 0x000fe20008a80000 */
[----:B------:R-:W0:Y:S01]  /*51e0*/  LDTM.16dp32bit_t16_t31.x32 R4, tmem[UR15+0x100020] ;  /* 0x1000200f000479ee */ /* 0x000e220008aa0000 */
[----:B------:R-:W-:Y:S01]  /*51f0*/  IMAD.X R190, RZ, RZ, R92, P5 ;  /* 0x000000ffffbe7224 */ /* 0x000fe200028e065c */
[C---:B------:R-:W-:Y:S01]  /*5200*/  IADD3 R207, P0, PT, R88.reuse, 0x4b, RZ ;  /* 0x0000004b58cf7810 */ /* 0x040fe20007f1e0ff */
[----:B------:R-:W-:Y:S01]  /*5210*/  UIADD3.X UR27, UPT, UPT, URZ, UR9, URZ, UP0, !UPT ;  /* 0x00000009ff1b7290 */ /* 0x000fe200087fe4ff */
[----:B------:R-:W-:-:S02]  /*5220*/  IADD3 R203, P5, PT, R88, 0x49, RZ ;  /* 0x0000004958cb7810 */ /* 0x000fc40007fbe0ff */
[----:B------:R-:W-:Y:S01]  /*5230*/  IADD3.X R192, PT, PT, RZ, R92, RZ, P4, !PT ;  /* 0x0000005cffc07210 */ /* 0x000fe200027fe4ff */
[--C-:B------:R-:W-:Y:S01]  /*5240*/  IMAD.X R200, RZ, RZ, R92.reuse, P0 ;  /* 0x000000ffffc87224 */ /* 0x100fe200000e065c */
[C---:B------:R-:W-:Y:S01]  /*5250*/  IADD3 R205, P4, PT, R88.reuse, 0x4a, RZ ;  /* 0x0000004a58cd7810 */ /* 0x040fe20007f9e0ff */
[--C-:B------:R-:W-:Y:S01]  /*5260*/  IMAD.X R196, RZ, RZ, R92.reuse, P5 ;  /* 0x000000ffffc47224 */ /* 0x100fe200028e065c */
[C---:B------:R-:W-:Y:S02]  /*5270*/  IADD3 R213, P0, PT, R88.reuse, 0x4e, RZ ;  /* 0x0000004e58d57810 */ /* 0x040fe40007f1e0ff */
[C---:B------:R-:W-:Y:S01]  /*5280*/  IADD3 R209, P5, PT, R88.reuse, 0x4c, RZ ;  /* 0x0000004c58d17810 */ /* 0x040fe20007fbe0ff */
[--C-:B------:R-:W-:Y:S01]  /*5290*/  IMAD.X R198, RZ, RZ, R92.reuse, P4 ;  /* 0x000000ffffc67224 */ /* 0x100fe200020e065c */
[C---:B------:R-:W-:Y:S01]  /*52a0*/  IADD3 R211, P4, PT, R88.reuse, 0x4d, RZ ;  /* 0x0000004d58d37810 */ /* 0x040fe20007f9e0ff */
[--C-:B------:R-:W-:Y:S01]  /*52b0*/  IMAD.X R206, RZ, RZ, R92.reuse, P0 ;  /* 0x000000ffffce7224 */ /* 0x100fe200000e065c */
[----:B------:R-:W-:Y:S01]  /*52c0*/  IADD3 R215, P0, PT, R88, 0x4f, RZ ;  /* 0x0000004f58d77810 */ /* 0x000fe20007f1e0ff */
[--C-:B------:R-:W-:Y:S01]  /*52d0*/  IMAD.X R202, RZ, RZ, R92.reuse, P5 ;  /* 0x000000ffffca7224 */ /* 0x100fe200028e065c */
[----:B------:R-:W-:Y:S01]  /*52e0*/  ISETP.GT.U32.AND P5, PT, R191, R54, PT ;  /* 0x00000036bf00720c */ /* 0x000fe20003fa4070 */
[----:B------:R-:W-:Y:S01]  /*52f0*/  IMAD.X R204, RZ, RZ, R92, P4 ;  /* 0x000000ffffcc7224 */ /* 0x000fe200020e065c */
[----:B------:R-:W-:Y:S01]  /*5300*/  IADD3.X R92, PT, PT, RZ, R92, RZ, P0, !PT ;  /* 0x0000005cff5c7210 */ /* 0x000fe200007fe4ff */
[----:B------:R-:W1:Y:S01]  /*5310*/  @!P6 SYNCS.CCTL.IV [UR11+0x8010] ;  /* 0x00801000ff00e9b1 */ /* 0x000e62000800000b */
[----:B------:R-:W-:Y:S01]  /*5320*/  ISETP.GT.U32.AND.EX P5, PT, R94, RZ, PT, P5 ;  /* 0x000000ff5e00720c */ /* 0x000fe20003fa4150 */
[----:B------:R-:W-:Y:S01]  /*5330*/  NOP ;  /* 0x0000000000007918 */ /* 0x000fe20000000000 */
[----:B0-----:R-:W-:Y:S01]  /*5340*/  FMUL R4, R4, UR37 ;  /* 0x0000002504047c20 */ /* 0x001fe20008400000 */
[-C--:B------:R-:W-:Y:S01]  /*5350*/  ISETP.GT.U32.AND P0, PT, R195, R54.reuse, PT ;  /* 0x00000036c300720c */ /* 0x080fe20003f04070 */
[----:B------:R-:W-:Y:S01]  /*5360*/  FMUL R6, R6, UR37 ;  /* 0x0000002506067c20 */ /* 0x000fe20008400000 */
[----:B------:R-:W-:Y:S01]  /*5370*/  ISETP.GT.U32.AND.EX P2, PT, R96, RZ, PT, P2 ;  /* 0x000000ff6000720c */ /* 0x000fe20003f44120 */
[----:B------:R-:W-:Y:S01]  /*5380*/  FMUL R8, R8, UR37 ;  /* 0x0000002508087c20 */ /* 0x000fe20008400000 */
[----:B------:R-:W-:Y:S01]  /*5390*/  FMUL R88, R5, UR37 ;  /* 0x0000002505587c20 */ /* 0x000fe20008400000 */
[----:B------:R-:W-:Y:S01]  /*53a0*/  ISETP.GT.U32.AND.EX P3, PT, R176, RZ, PT, P3 ;  /* 0x000000ffb000720c */ /* 0x000fe20003f64130 */
[----:B------:R-:W-:Y:S01]  /*53b0*/  FMUL R9, R9, UR37 ;  /* 0x0000002509097c20 */ /* 0x000fe20008400000 */
[-C--:B------:R-:W-:Y:S01]  /*53c0*/  ISETP.GE.U32.AND P4, PT, R191, R54.reuse, PT ;  /* 0x00000036bf00720c */ /* 0x080fe20003f86070 */
[----:B------:R-:W-:Y:S01]  /*53d0*/  FMUL R191, R7, UR37 ;  /* 0x0000002507bf7c20 */ /* 0x000fe20008400000 */
[----:B------:R-:W-:Y:S01]  /*53e0*/  FSEL R5, R4, -INF , !P5 ;  /* 0xff80000004057808 */ /* 0x000fe20006800000 */
[----:B------:R-:W-:Y:S01]  /*53f0*/  FMUL R15, R15, UR37 ;  /* 0x000000250f0f7c20 */ /* 0x000fe20008400000 */
[----:B------:R-:W-:Y:S01]  /*5400*/  ISETP.GT.U32.AND.EX P0, PT, R178, RZ, PT, P0 ;  /* 0x000000ffb200720c */ /* 0x000fe20003f04100 */
[----:B------:R-:W-:Y:S01]  /*5410*/  FMUL R13, R13, UR37 ;  /* 0x000000250d0d7c20 */ /* 0x000fe20008400000 */
[-C--:B------:R-:W-:Y:S01]  /*5420*/  ISETP.GT.U32.AND P5, PT, R197, R54.reuse, PT ;  /* 0x00000036c500720c */ /* 0x080fe20003fa4070 */
[----:B------:R-:W-:Y:S01]  /*5430*/  FMUL R19, R19, UR37 ;  /* 0x0000002513137c20 */ /* 0x000fe20008400000 */
[----:B------:R-:W-:Y:S01]  /*5440*/  FSEL R7, R6, -INF , !P2 ;  /* 0xff80000006077808 */ /* 0x000fe20005000000 */
[----:B------:R-:W-:Y:S01]  /*5450*/  FMUL R21, R21, UR37 ;  /* 0x0000002515157c20 */ /* 0x000fe20008400000 */
[----:B------:R-:W-:Y:S01]  /*5460*/  FSEL R6, R8, -INF , !P3 ;  /* 0xff80000008067808 */ /* 0x000fe20005800000 */
[----:B------:R-:W-:Y:S01]  /*5470*/  FMUL R8, R10, UR37 ;  /* 0x000000250a087c20 */ /* 0x000fe20008400000 */
[----:B------:R-:W-:Y:S01]  /*5480*/  ISETP.GE.U32.AND.EX P4, PT, R94, RZ, PT, P4 ;  /* 0x000000ff5e00720c */ /* 0x000fe20003f86140 */
[----:B------:R-:W-:Y:S01]  /*5490*/  FMUL R10, R12, UR37 ;  /* 0x000000250c0a7c20 */ /* 0x000fe20008400000 */
[-C--:B------:R-:W-:Y:S01]  /*54a0*/  ISETP.GT.U32.AND P3, PT, R205, R54.reuse, PT ;  /* 0x00000036cd00720c */ /* 0x080fe20003f64070 */
[----:B------:R-:W-:Y:S01]  /*54b0*/  FMUL R12, R14, UR37 ;  /* 0x000000250e0c7c20 */ /* 0x000fe20008400000 */
[----:B------:R-:W-:Y:S01]  /*54c0*/  FSEL R9, R9, -INF , !P0 ;  /* 0xff80000009097808 */ /* 0x000fe20004000000 */
[----:B------:R-:W-:Y:S01]  /*54d0*/  FMUL R14, R16, UR37 ;  /* 0x00000025100e7c20 */ /* 0x000fe20008400000 */
[----:B------:R-:W-:Y:S01]  /*54e0*/  ISETP.GT.U32.AND.EX P5, PT, R190, RZ, PT, P5 ;  /* 0x000000ffbe00720c */ /* 0x000fe20003fa4150 */
[----:B------:R-:W-:Y:S01]  /*54f0*/  FMUL R16, R18, UR37 ;  /* 0x0000002512107c20 */ /* 0x000fe20008400000 */
[-C--:B------:R-:W-:Y:S01]  /*5500*/  ISETP.GT.U32.AND P0, PT, R207, R54.reuse, PT ;  /* 0x00000036cf00720c */ /* 0x080fe20003f04070 */
[----:B------:R-:W-:Y:S01]  /*5510*/  VIADD R18, R55, 0x11 ;  /* 0x0000001137127836 */ /* 0x000fe20000000000 */
[----:B------:R-:W-:Y:S01]  /*5520*/  ISETP.GT.U32.AND.EX P1, PT, R158, RZ, PT, P1 ;  /* 0x000000ff9e00720c */ /* 0x000fe20003f24110 */
[----:B------:R-:W-:Y:S01]  /*5530*/  FMUL R11, R11, UR37 ;  /* 0x000000250b0b7c20 */ /* 0x000fe20008400000 */
[-C--:B------:R-:W-:Y:S01]  /*5540*/  ISETP.GT.U32.AND P2, PT, R201, R54.reuse, PT ;  /* 0x00000036c900720c */ /* 0x080fe20003f44070 */
[----:B------:R-:W-:Y:S01]  /*5550*/  FMUL R17, R17, UR37 ;  /* 0x0000002511117c20 */ /* 0x000fe20008400000 */
[----:B------:R-:W-:Y:S01]  /*5560*/  FSEL R4, R88, -INF , !P4 ;  /* 0xff80000058047808 */ /* 0x000fe20006000000 */
[----:B------:R-:W-:Y:S01]  /*5570*/  VIADD R88, R55, 0x17 ;  /* 0x0000001737587836 */ /* 0x000fe20000000000 */
[----:B------:R-:W-:Y:S01]  /*5580*/  ISETP.GT.U32.AND.EX P3, PT, R198, RZ, PT, P3 ;  /* 0x000000ffc600720c */ /* 0x000fe20003f64130 */
[----:B------:R-:W-:Y:S01]  /*5590*/  FMUL R23, R23, UR37 ;  /* 0x0000002517177c20 */ /* 0x000fe20008400000 */
[----:B------:R-:W-:Y:S01]  /*55a0*/  FSEL R8, R8, -INF , !P5 ;  /* 0xff80000008087808 */ /* 0x000fe20006800000 */
[----:B------:R-:W-:Y:S01]  /*55b0*/  FMUL R26, R26, UR37 ;  /* 0x000000251a1a7c20 */ /* 0x000fe20008400000 */
[----:B------:R-:W-:Y:S01]  /*55c0*/  LOP3.LUT R197, R97, UR25, RZ, 0xfc, !PT ;  /* 0x0000001961c57c12 */ /* 0x000fe2000f8efcff */
[----:B------:R-:W-:Y:S01]  /*55d0*/  FMUL R29, R29, UR37 ;  /* 0x000000251d1d7c20 */ /* 0x000fe20008400000 */
[----:B------:R-:W-:Y:S01]  /*55e0*/  ISETP.GT.U32.AND.EX P0, PT, R200, RZ, PT, P0 ;  /* 0x000000ffc800720c */ /* 0x000fe20003f04100 */
[----:B------:R-:W-:Y:S01]  /*55f0*/  FMUL R34, R34, UR37 ;  /* 0x0000002522227c20 */ /* 0x000fe20008400000 */
[----:B------:R-:W-:Y:S01]  /*5600*/  FSEL R191, R191, -INF , !P1 ;  /* 0xff800000bfbf7808 */ /* 0x000fe20004800000 */
[----:B------:R-:W-:Y:S01]  /*5610*/  FMUL R35, R35, UR37 ;  /* 0x0000002523237c20 */ /* 0x000fe20008400000 */
[----:B------:R-:W-:-:S02]  /*5620*/  ISETP.GT.U32.AND P5, PT, R209, R54, PT ;  /* 0x00000036d100720c */ /* 0x000fc40003fa4070 */
[----:B------:R-:W-:Y:S02]  /*5630*/  ISETP.GT.U32.AND.EX P2, PT, R194, RZ, PT, P2 ;  /* 0x000000ffc200720c */ /* 0x000fe40003f44120 */
[----:B------:R-:W-:Y:S02]  /*5640*/  LOP3.LUT R195, R95, UR25, RZ, 0xfc, !PT ;  /* 0x000000195fc37c12 */ /* 0x000fe4000f8efcff */
[-C--:B------:R-:W-:Y:S02]  /*5650*/  ISETP.GT.U32.AND P1, PT, R203, R54.reuse, PT ;  /* 0x00000036cb00720c */ /* 0x080fe40003f24070 */
[----:B------:R-:W-:Y:S02]  /*5660*/  FSEL R12, R12, -INF , !P3 ;  /* 0xff8000000c0c7808 */ /* 0x000fe40005800000 */
[----:B------:R-:W-:Y:S02]  /*5670*/  ISETP.GT.U32.AND P3, PT, R197, R54, PT ;  /* 0x00000036c500720c */ /* 0x000fe40003f64070 */
[----:B------:R-:W-:-:S02]  /*5680*/  FSEL R15, R15, -INF , !P0 ;  /* 0xff8000000f0f7808 */ /* 0x000fc40004000000 */
[----:B------:R-:W-:Y:S02]  /*5690*/  FSEL R10, R10, -INF , !P2 ;  /* 0xff8000000a0a7808 */ /* 0x000fe40005000000 */
[-C--:B------:R-:W-:Y:S02]  /*56a0*/  ISETP.GT.U32.AND P0, PT, R195, R54.reuse, PT ;  /* 0x00000036c300720c */ /* 0x080fe40003f04070 */
[----:B------:R-:W-:Y:S02]  /*56b0*/  ISETP.GT.U32.AND.EX P5, PT, R202, RZ, PT, P5 ;  /* 0x000000ffca00720c */ /* 0x000fe40003fa4150 */
[----:B------:R-:W-:Y:S01]  /*56c0*/  LOP3.LUT R197, R88, UR25, RZ, 0xfc, !PT ;  /* 0x0000001958c57c12 */ /* 0x000fe2000f8efcff */
[----:B------:R-:W-:Y:S01]  /*56d0*/  VIADD R88, R55, 0x10 ;  /* 0x0000001037587836 */ /* 0x000fe20000000000 */
[----:B------:R-:W-:Y:S02]  /*56e0*/  ISETP.GT.U32.AND.EX P1, PT, R196, RZ, PT, P1 ;  /* 0x000000ffc400720c */ /* 0x000fe40003f24110 */
[----:B------:R-:W-:-:S02]  /*56f0*/  ISETP.GT.U32.AND P2, PT, R213, R54, PT ;  /* 0x00000036d500720c */ /* 0x000fc40003f44070 */
[----:B------:R-:W-:Y:S02]  /*5700*/  LOP3.LUT R195, R93, UR25, RZ, 0xfc, !PT ;  /* 0x000000195dc37c12 */ /* 0x000fe4000f8efcff */
[----:B------:R-:W-:Y:S02]  /*5710*/  FSEL R14, R14, -INF , !P5 ;  /* 0xff8000000e0e7808 */ /* 0x000fe40006800000 */
[----:B------:R-:W-:Y:S02]  /*5720*/  FSEL R13, R13, -INF , !P1 ;  /* 0xff8000000d0d7808 */ /* 0x000fe40004800000 */
[-C--:B------:R-:W-:Y:S02]  /*5730*/  ISETP.GT.U32.AND P5, PT, R195, R54.reuse, PT ;  /* 0x00000036c300720c */ /* 0x080fe40003fa4070 */
[----:B------:R-:W-:Y:S02]  /*5740*/  ISETP.GT.U32.AND.EX P2, PT, R206, RZ, PT, P2 ;  /* 0x000000ffce00720c */ /* 0x000fe40003f44120 */
[----:B------:R-:W-:-:S02]  /*5750*/  ISETP.GT.U32.AND P1, PT, R215, R54, PT ;  /* 0x00000036d700720c */ /* 0x000fc40003f24070 */
[----:B------:R-:W-:Y:S01]  /*5760*/  LOP3.LUT R195, R88, UR25, RZ, 0xfc, !PT ;  /* 0x0000001958c37c12 */ /* 0x000fe2000f8efcff */
[----:B------:R-:W-:Y:S01]  /*5770*/  VIADD R88, R55, 0x12 ;  /* 0x0000001237587836 */ /* 0x000fe20000000000 */
[----:B------:R-:W-:Y:S02]  /*5780*/  FSEL R16, R16, -INF , !P2 ;  /* 0xff80000010107808 */ /* 0x000fe40005000000 */
[-C--:B------:R-:W-:Y:S02]  /*5790*/  ISETP.GT.U32.AND P2, PT, R195, R54.reuse, PT ;  /* 0x00000036c300720c */ /* 0x080fe40003f44070 */
[----:B------:R-:W-:Y:S01]  /*57a0*/  ISETP.GT.U32.AND.EX P1, PT, R92, RZ, PT, P1 ;  /* 0x000000ff5c00720c */ /* 0x000fe20003f24110 */
[----:B------:R-:W-:Y:S01]  /*57b0*/  IMAD.U32 R92, RZ, RZ, UR27 ;  /* 0x0000001bff5c7e24 */ /* 0x000fe2000f8e00ff */
[----:B------:R-:W-:Y:S01]  /*57c0*/  LOP3.LUT R195, R18, UR25, RZ, 0xfc, !PT ;  /* 0x0000001912c37c12 */ /* 0x000fe2000f8efcff */
[----:B------:R-:W-:Y:S01]  /*57d0*/  FMUL R18, R20, UR37 ;  /* 0x0000002514127c20 */ /* 0x000fe20008400000 */
[----:B------:R-:W-:Y:S01]  /*57e0*/  FSEL R19, R19, -INF , !P1 ;  /* 0xff80000013137808 */ /* 0x000fe20004800000 */
[----:B------:R-:W-:Y:S01]  /*57f0*/  VIADD R20, R55, 0x13 ;  /* 0x0000001337147836 */ /* 0x000fe20000000000 */
[----:B------:R-:W-:-:S02]  /*5800*/  ISETP.GT.U32.AND P1, PT, R195, R54, PT ;  /* 0x00000036c300720c */ /* 0x000fc40003f24070 */
[----:B------:R-:W-:Y:S02]  /*5810*/  ISETP.GT.U32.AND.EX P2, PT, R92, RZ, PT, P2 ;  /* 0x000000ff5c00720c */ /* 0x000fe40003f44120 */
[----:B------:R-:W-:Y:S02]  /*5820*/  LOP3.LUT R195, R88, UR25, RZ, 0xfc, !PT ;  /* 0x0000001958c37c12 */ /* 0x000fe4000f8efcff */
[----:B------:R-:W-:Y:S02]  /*5830*/  MOV R88, UR27 ;  /* 0x0000001b00587c02 */ /* 0x000fe40008000f00 */
[-C--:B------:R-:W-:Y:S02]  /*5840*/  ISETP.GT.U32.AND P4, PT, R199, R54.reuse, PT ;  /* 0x00000036c700720c */ /* 0x080fe40003f84070 */
[----:B------:R-:W-:Y:S02]  /*5850*/  FSEL R18, R18, -INF , !P2 ;  /* 0xff80000012127808 */ /* 0x000fe40005000000 */
[----:B------:R-:W-:-:S02]  /*5860*/  ISETP.GT.U32.AND P2, PT, R195, R54, PT ;  /* 0x00000036c300720c */ /* 0x000fc40003f44070 */
[----:B------:R-:W-:Y:S01]  /*5870*/  ISETP.GT.U32.AND.EX P1, PT, R88, RZ, PT, P1 ;  /* 0x000000ff5800720c */ /* 0x000fe20003f24110 */
[----:B------:R-:W-:Y:S01]  /*5880*/  VIADD R88, R55, 0x14 ;  /* 0x0000001437587836 */ /* 0x000fe20000000000 */
[----:B------:R-:W-:Y:S02]  /*5890*/  ISETP.GT.U32.AND.EX P4, PT, R192, RZ, PT, P4 ;  /* 0x000000ffc000720c */ /* 0x000fe40003f84140 */
[----:B------:R-:W-:Y:S01]  /*58a0*/  LOP3.LUT R195, R20, UR25, RZ, 0xfc, !PT ;  /* 0x0000001914c37c12 */ /* 0x000fe2000f8efcff */
[----:B------:R-:W-:Y:S01]  /*58b0*/  FMUL R20, R22, UR37 ;  /* 0x0000002516147c20 */ /* 0x000fe20008400000 */
[----:B------:R-:W-:Y:S01]  /*58c0*/  FSEL R21, R21, -INF , !P1 ;  /* 0xff80000015157808 */ /* 0x000fe20004800000 */
[----:B------:R-:W-:Y:S01]  /*58d0*/  VIADD R22, R55, 0x16 ;  /* 0x0000001637167836 */ /* 0x000fe20000000000 */
[----:B------:R-:W-:Y:S02]  /*58e0*/  FSEL R11, R11, -INF , !P4 ;  /* 0xff8000000b0b7808 */ /* 0x000fe40006000000 */
[----:B------:R-:W-:-:S02]  /*58f0*/  ISETP.GT.U32.AND P1, PT, R195, R54, PT ;  /* 0x00000036c300720c */ /* 0x000fc40003f24070 */
[-C--:B------:R-:W-:Y:S02]  /*5900*/  ISETP.GT.U32.AND P4, PT, R211, R54.reuse, PT ;  /* 0x00000036d300720c */ /* 0x080fe40003f84070 */
[----:B------:R-:W-:Y:S02]  /*5910*/  ISETP.GT.U32.AND.EX P2, PT, R92, RZ, PT, P2 ;  /* 0x000000ff5c00720c */ /* 0x000fe40003f44120 */
[----:B------:R-:W-:Y:S01]  /*5920*/  LOP3.LUT R195, R88, UR25, RZ, 0xfc, !PT ;  /* 0x0000001958c37c12 */ /* 0x000fe2000f8efcff */
[----:B------:R-:W-:Y:S01]  /*5930*/  IMAD.U32 R88, RZ, RZ, UR27 ;  /* 0x0000001bff587e24 */ /* 0x000fe2000f8e00ff */
[----:B------:R-:W-:Y:S02]  /*5940*/  ISETP.GT.U32.AND.EX P4, PT, R204, RZ, PT, P4 ;  /* 0x000000ffcc00720c */ /* 0x000fe40003f84140 */
[----:B------:R-:W-:Y:S02]  /*5950*/  FSEL R20, R20, -INF , !P2 ;  /* 0xff80000014147808 */ /* 0x000fe40005000000 */
[----:B------:R-:W-:-:S02]  /*5960*/  ISETP.GT.U32.AND P2, PT, R195, R54, PT ;  /* 0x00000036c300720c */ /* 0x000fc40003f44070 */
[----:B------:R-:W-:Y:S01]  /*5970*/  ISETP.GT.U32.AND.EX P1, PT, R88, RZ, PT, P1 ;  /* 0x000000ff5800720c */ /* 0x000fe20003f24110 */
[----:B------:R-:W-:Y:S01]  /*5980*/  VIADD R88, R55, 0x18 ;  /* 0x0000001837587836 */ /* 0x000fe20000000000 */
[----:B------:R-:W-:Y:S01]  /*5990*/  LOP3.LUT R195, R22, UR25, RZ, 0xfc, !PT ;  /* 0x0000001916c37c12 */ /* 0x000fe2000f8efcff */
[----:B------:R-:W-:Y:S01]  /*59a0*/  FMUL R22, R24, UR37 ;  /* 0x0000002518167c20 */ /* 0x000fe20008400000 */
[----:B------:R-:W-:Y:S01]  /*59b0*/  FSEL R17, R17, -INF , !P4 ;  /* 0xff80000011117808 */ /* 0x000fe20006000000 */
[----:B------:R-:W-:Y:S01]  /*59c0*/  IMAD.U32 R24, RZ, RZ, UR27 ;  /* 0x0000001bff187e24 */ /* 0x000fe2000f8e00ff */
[-C--:B------:R-:W-:Y:S02]  /*59d0*/  ISETP.GT.U32.AND P4, PT, R197, R54.reuse, PT ;  /* 0x00000036c500720c */ /* 0x080fe40003f84070 */
[----:B------:R-:W-:Y:S02]  /*59e0*/  FSEL R23, R23, -INF , !P1 ;  /* 0xff80000017177808 */ /* 0x000fe40004800000 */
[----:B------:R-:W-:-:S02]  /*59f0*/  ISETP.GT.U32.AND P1, PT, R195, R54, PT ;  /* 0x00000036c300720c */ /* 0x000fc40003f24070 */
[----:B------:R-:W-:Y:S02]  /*5a00*/  ISETP.GT.U32.AND.EX P2, PT, R92, RZ, PT, P2 ;  /* 0x000000ff5c00720c */ /* 0x000fe40003f44120 */
[----:B------:R-:W-:Y:S01]  /*5a10*/  LOP3.LUT R195, R88, UR25, RZ, 0xfc, !PT ;  /* 0x0000001958c37c12 */ /* 0x000fe2000f8efcff */
[C---:B------:R-:W-:Y:S01]  /*5a20*/  VIADD R88, R55.reuse, 0x19 ;  /* 0x0000001937587836 */ /* 0x040fe20000000000 */
[----:B------:R-:W-:Y:S02]  /*5a30*/  ISETP.GT.U32.AND.EX P4, PT, R24, RZ, PT, P4 ;  /* 0x000000ff1800720c */ /* 0x000fe40003f84140 */
[----:B------:R-:W-:Y:S02]  /*5a40*/  IADD3 R24, PT, PT, R55, 0x15, RZ ;  /* 0x0000001537187810 */ /* 0x000fe40007ffe0ff */
[----:B------:R-:W-:Y:S02]  /*5a50*/  ISETP.GT.U32.AND.EX P1, PT, R92, RZ, PT, P1 ;  /* 0x000000ff5c00720c */ /* 0x000fe40003f24110 */
[----:B------:R-:W-:-:S02]  /*5a60*/  FSEL R22, R22, -INF , !P2 ;  /* 0xff80000016167808 */ /* 0x000fc40005000000 */
[----:B------:R-:W-:Y:S01]  /*5a70*/  ISETP.GT.U32.AND P2, PT, R195, R54, PT ;  /* 0x00000036c300720c */ /* 0x000fe20003f44070 */
[----:B------:R-:W-:Y:S01]  /*5a80*/  FMUL R195, R27, UR37 ;  /* 0x000000251bc37c20 */ /* 0x000fe20008400000 */
[----:B------:R-:W-:Y:S01]  /*5a90*/  LOP3.LUT R197, R24, UR25, RZ, 0xfc, !PT ;  /* 0x0000001918c57c12 */ /* 0x000fe2000f8efcff */
[----:B------:R-:W-:Y:S01]  /*5aa0*/  IMAD.U32 R24, RZ, RZ, UR27 ;  /* 0x0000001bff187e24 */ /* 0x000fe2000f8e00ff */
[----:B------:R-:W-:Y:S02]  /*5ab0*/  FSEL R27, R26, -INF , !P1 ;  /* 0xff8000001a1b7808 */ /* 0x000fe40004800000 */
[----:B------:R-:W-:Y:S02]  /*5ac0*/  FMNMX3 R26, R5, R4, R7, !PT ;  /* 0x00000004051a7276 */ /* 0x000fe40007800007 */
[----:B------:R-:W-:Y:S01]  /*5ad0*/  LOP3.LUT R199, R88, UR25, RZ, 0xfc, !PT ;  /* 0x0000001958c77c12 */ /* 0x000fe2000f8efcff */
[----:B------:R-:W-:Y:S01]  /*5ae0*/  IMAD.U32 R88, RZ, RZ, UR27 ;  /* 0x0000001bff587e24 */ /* 0x000fe2000f8e00ff */
[----:B------:R-:W-:Y:S01]  /*5af0*/  ISETP.GT.U32.AND.EX P2, PT, R24, RZ, PT, P2 ;  /* 0x000000ff1800720c */ /* 0x000fe20003f44120 */
[----:B------:R-:W-:Y:S01]  /*5b00*/  FMUL R24, R28, UR37 ;  /* 0x000000251c187c20 */ /* 0x000fe20008400000 */
[----:B------:R-:W-:Y:S01]  /*5b10*/  FMNMX3 R26, R26, R191, R6, !PT ;  /* 0x000000bf1a1a7276 */ /* 0x000fe20007800006 */
[----:B------:R-:W-:Y:S01]  /*5b20*/  IMAD.U32 R28, RZ, RZ, UR27 ;  /* 0x0000001bff1c7e24 */ /* 0x000fe2000f8e00ff */
[----:B------:R-:W-:-:S02]  /*5b30*/  ISETP.GT.U32.AND P1, PT, R199, R54, PT ;  /* 0x00000036c700720c */ /* 0x000fc40003f24070 */
[----:B------:R-:W-:Y:S02]  /*5b40*/  FMNMX3 R26, R26, R9, R8, !PT ;  /* 0x000000091a1a7276 */ /* 0x000fe40007800008 */
[----:B------:R-:W-:Y:S02]  /*5b50*/  ISETP.GT.U32.AND.EX P1, PT, R28, RZ, PT, P1 ;  /* 0x000000ff1c00720c */ /* 0x000fe40003f24110 */
[----:B------:R-:W-:Y:S01]  /*5b60*/  FMNMX3 R28, R26, R11, R10, !PT ;  /* 0x0000000b1a1c7276 */ /* 0x000fe2000780000a */
[----:B------:R-:W-:Y:S01]  /*5b70*/  FMUL R26, R25, UR37 ;  /* 0x00000025191a7c20 */ /* 0x000fe20008400000 */
[----:B------:R-:W-:Y:S02]  /*5b80*/  FSEL R195, R195, -INF , !P4 ;  /* 0xff800000c3c37808 */ /* 0x000fe40006000000 */
[----:B------:R-:W-:Y:S02]  /*5b90*/  FMNMX3 R28, R28, R13, R12, !PT ;  /* 0x0000000d1c1c7276 */ /* 0x000fe4000780000c */
[----:B------:R-:W-:-:S02]  /*5ba0*/  ISETP.GT.U32.AND P4, PT, R197, R54, PT ;  /* 0x00000036c500720c */ /* 0x000fc40003f84070 */
[----:B------:R-:W-:Y:S02]  /*5bb0*/  FMNMX3 R28, R28, R15, R14, !PT ;  /* 0x0000000f1c1c7276 */ /* 0x000fe4000780000e */
[----:B------:R-:W-:Y:S02]  /*5bc0*/  LOP3.LUT R197, R91, UR25, RZ, 0xfc, !PT ;  /* 0x000000195bc57c12 */ /* 0x000fe4000f8efcff */
[----:B------:R-:W-:Y:S02]  /*5bd0*/  FMNMX3 R28, R28, R17, R16, !PT ;  /* 0x000000111c1c7276 */ /* 0x000fe40007800010 */
[----:B------:R-:W-:Y:S01]  /*5be0*/  FSEL R25, R29, -INF , !P1 ;  /* 0xff8000001d197808 */ /* 0x000fe20004800000 */
[----:B------:R-:W-:Y:S01]  /*5bf0*/  IMAD.U32 R29, RZ, RZ, UR27 ;  /* 0x0000001bff1d7e24 */ /* 0x000fe2000f8e00ff */
[----:B------:R-:W-:Y:S02]  /*5c00*/  FMNMX3 R28, R28, R19, R18, !PT ;  /* 0x000000131c1c7276 */ /* 0x000fe40007800012 */
[----:B------:R-:W-:-:S02]  /*5c10*/  FSEL R24, R24, -INF , !P2 ;  /* 0xff80000018187808 */ /* 0x000fc40005000000 */
[----:B------:R-:W-:Y:S02]  /*5c20*/  ISETP.GT.U32.AND P2, PT, R197, R54, PT ;  /* 0x00000036c500720c */ /* 0x000fe40003f44070 */
[----:B------:R-:W-:Y:S02]  /*5c30*/  ISETP.GT.U32.AND.EX P4, PT, R88, RZ, PT, P4 ;  /* 0x000000ff5800720c */ /* 0x000fe40003f84140 */
[----:B------:R-:W-:Y:S02]  /*5c40*/  LOP3.LUT R199, R87, UR25, RZ, 0xfc, !PT ;  /* 0x0000001957c77c12 */ /* 0x000fe4000f8efcff */
[----:B------:R-:W-:Y:S02]  /*5c50*/  FMNMX3 R28, R28, R21, R20, !PT ;  /* 0x000000151c1c7276 */ /* 0x000fe40007800014 */
[----:B------:R-:W-:Y:S02]  /*5c60*/  FSEL R26, R26, -INF , !P4 ;  /* 0xff8000001a1a7808 */ /* 0x000fe40006000000 */
[----:B------:R-:W-:-:S02]  /*5c70*/  ISETP.GT.U32.AND.EX P3, PT, R29, RZ, PT, P3 ;  /* 0x000000ff1d00720c */ /* 0x000fc40003f64130 */
[----:B------:R-:W-:Y:S02]  /*5c80*/  ISETP.GT.U32.AND.EX P2, PT, R29, RZ, PT, P2 ;  /* 0x000000ff1d00720c */ /* 0x000fe40003f44120 */
[----:B------:R-:W-:Y:S02]  /*5c90*/  LOP3.LUT R197, R89, UR25, RZ, 0xfc, !PT ;  /* 0x0000001959c57c12 */ /* 0x000fe4000f8efcff */
[-C--:B------:R-:W-:Y:S02]  /*5ca0*/  ISETP.GT.U32.AND P4, PT, R199, R54.reuse, PT ;  /* 0x00000036c700720c */ /* 0x080fe40003f84070 */
[----:B------:R-:W-:Y:S01]  /*5cb0*/  FMNMX3 R29, R28, R23, R22, !PT ;  /* 0x000000171c1d7276 */ /* 0x000fe20007800016 */
[----:B------:R-:W-:Y:S01]  /*5cc0*/  FMUL R28, R30, UR37 ;  /* 0x000000251e1c7c20 */ /* 0x000fe20008400000 */
[----:B------:R-:W-:Y:S01]  /*5cd0*/  FMUL R30, R31, UR37 ;  /* 0x000000251f1e7c20 */ /* 0x000fe20008400000 */
[----:B------:R-:W-:Y:S02]  /*5ce0*/  ISETP.GT.U32.AND P1, PT, R197, R54, PT ;  /* 0x00000036c500720c */ /* 0x000fe40003f24070 */
[----:B------:R-:W-:-:S02]  /*5cf0*/  ISETP.GT.U32.AND.EX P4, PT, R92, RZ, PT, P4 ;  /* 0x000000ff5c00720c */ /* 0x000fc40003f84140 */
[----:B------:R-:W-:Y:S01]  /*5d00*/  FMNMX3 R31, R29, R26, R27, !PT ;  /* 0x0000001a1d1f7276 */ /* 0x000fe2000780001b */
[----:B------:R-:W-:Y:S01]  /*5d10*/  FMUL R29, R32, UR37 ;  /* 0x00000025201d7c20 */ /* 0x000fe20008400000 */
[----:B------:R-:W-:Y:S01]  /*5d20*/  ISETP.GT.U32.AND.EX P1, PT, R88, RZ, PT, P1 ;  /* 0x000000ff5800720c */ /* 0x000fe20003f24110 */
[----:B------:R-:W-:Y:S01]  /*5d30*/  FMUL R32, R33, UR37 ;  /* 0x0000002521207c20 */ /* 0x000fe20008400000 */
[----:B------:R-:W-:Y:S02]  /*5d40*/  FSEL R28, R28, -INF , !P4 ;  /* 0xff8000001c1c7808 */ /* 0x000fe40006000000 */
[----:B------:R-:W-:Y:S02]  /*5d50*/  FMNMX3 R31, R31, R195, R24, !PT ;  /* 0x000000c31f1f7276 */ /* 0x000fe40007800018 */
[----:B------:R-:W-:Y:S02]  /*5d60*/  ISETP.GT.U32.AND.EX P0, PT, R88, RZ, PT, P0 ;  /* 0x000000ff5800720c */ /* 0x000fe40003f04100 */
[----:B------:R-:W-:-:S02]  /*5d70*/  ISETP.GT.U32.AND.EX P5, PT, R92, RZ, PT, P5 ;  /* 0x000000ff5c00720c */ /* 0x000fc40003fa4150 */
[----:B------:R-:W-:Y:S02]  /*5d80*/  FSEL R30, R30, -INF , !P1 ;  /* 0xff8000001e1e7808 */ /* 0x000fe40004800000 */
[----:B------:R-:W-:Y:S02]  /*5d90*/  FSEL R29, R29, -INF , !P2 ;  /* 0xff8000001d1d7808 */ /* 0x000fe40005000000 */
[----:B------:R-:W-:Y:S02]  /*5da0*/  FMNMX3 R31, R31, R25, R28, !PT ;  /* 0x000000191f1f7276 */ /* 0x000fe4000780001c */
[----:B------:R-:W-:Y:S02]  /*5db0*/  FSEL R32, R32, -INF , !P5 ;  /* 0xff80000020207808 */ /* 0x000fe40006800000 */
[----:B------:R-:W-:Y:S02]  /*5dc0*/  FSEL R197, R34, -INF , !P0 ;  /* 0xff80000022c57808 */ /* 0x000fe40004000000 */
[----:B------:R-:W-:-:S02]  /*5dd0*/  FMNMX3 R31, R31, R30, R29, !PT ;  /* 0x0000001e1f1f7276 */ /* 0x000fc4000780001d */
[----:B------:R-:W-:Y:S02]  /*5de0*/  FSEL R199, R35, -INF , !P3 ;  /* 0xff80000023c77808 */ /* 0x000fe40005800000 */
[----:B------:R-:W-:-:S04]  /*5df0*/  FMNMX3 R34, R31, R32, R197, !PT ;  /* 0x000000201f227276 */ /* 0x000fc800078000c5 */
[----:B------:R-:W-:-:S05]  /*5e00*/  FMNMX R34, R199, R34, !PT ;  /* 0x00000022c7227209 */ /* 0x000fca0007800000 */
[----:B------:R-:W0:Y:S02]  /*5e10*/  SHFL.BFLY PT, R88, R34, 0x10, 0x1f ;  /* 0x0e001f0022587f89 */ /* 0x000e2400000e0000 */
[----:B0-----:R-:W-:-:S05]  /*5e20*/  FMNMX3 R88, R34, R88, R193, !PT ;  /* 0x0000005822587276 */ /* 0x001fca00078000c1 */
[--C-:B------:R-:W-:Y:S01]  /*5e30*/  FADD R5, R5, -R88.reuse ;  /* 0x8000005805057221 */ /* 0x100fe20000000000 */
[--C-:B------:R-:W-:Y:S01]  /*5e40*/  FADD R4, R4, -R88.reuse ;  /* 0x8000005804047221 */ /* 0x100fe20000000000 */
[--C-:B------:R-:W-:Y:S01]  /*5e50*/  FADD R7, R7, -R88.reuse ;  /* 0x8000005807077221 */ /* 0x100fe20000000000 */
[--C-:B------:R-:W-:Y:S01]  /*5e60*/  FADD R191, R191, -R88.reuse ;  /* 0x80000058bfbf7221 */ /* 0x100fe20000000000 */
[----:B------:R-:W-:Y:S01]  /*5e70*/  FMUL R5, R5, 1.4426950216293334961 ;  /* 0x3fb8aa3b05057820 */ /* 0x000fe20000400000 */
[----:B------:R-:W-:Y:S01]  /*5e80*/  FMUL R4, R4, 1.4426950216293334961 ;  /* 0x3fb8aa3b04047820 */ /* 0x000fe20000400000 */
[----:B------:R-:W-:Y:S01]  /*5e90*/  FMUL R7, R7, 1.4426950216293334961 ;  /* 0x3fb8aa3b07077820 */ /* 0x000fe20000400000 */
[----:B------:R-:W-:Y:S01]  /*5ea0*/  FMUL R191, R191, 1.4426950216293334961 ;  /* 0x3fb8aa3bbfbf7820 */ /* 0x000fe20000400000 */
[----:B------:R-:W-:Y:S01]  /*5eb0*/  MUFU.EX2 R221, R5 ;  /* 0x0000000500dd7308 */ /* 0x000fe20000000800 */
[--C-:B------:R-:W-:Y:S01]  /*5ec0*/  FADD R6, R6, -R88.reuse ;  /* 0x8000005806067221 */ /* 0x100fe20000000000 */
[--C-:B------:R-:W-:Y:S01]  /*5ed0*/  FADD R9, R9, -R88.reuse ;  /* 0x8000005809097221 */ /* 0x100fe20000000000 */
[--C-:B------:R-:W-:Y:S01]  /*5ee0*/  FADD R8, R8, -R88.reuse ;  /* 0x8000005808087221 */ /* 0x100fe20000000000 */
[--C-:B------:R-:W-:Y:S01]  /*5ef0*/  FADD R11, R11, -R88.reuse ;  /* 0x800000580b0b7221 */ /* 0x100fe20000000000 */
[----:B------:R-:W-:Y:S01]  /*5f00*/  FMUL R6, R6, 1.4426950216293334961 ;  /* 0x3fb8aa3b06067820 */ /* 0x000fe20000400000 */
[----:B------:R-:W-:Y:S01]  /*5f10*/  FMUL R9, R9, 1.4426950216293334961 ;  /* 0x3fb8aa3b09097820 */ /* 0x000fe20000400000 */
[----:B------:R-:W-:Y:S01]  /*5f20*/  FMUL R8, R8, 1.4426950216293334961 ;  /* 0x3fb8aa3b08087820 */ /* 0x000fe20000400000 */
[----:B------:R-:W0:Y:S01]  /*5f30*/  MUFU.EX2 R212, R4 ;  /* 0x0000000400d47308 */ /* 0x000e220000000800 */
[----:B------:R-:W-:Y:S01]  /*5f40*/  FMUL R11, R11, 1.4426950216293334961 ;  /* 0x3fb8aa3b0b0b7820 */ /* 0x000fe20000400000 */
[--C-:B------:R-:W-:Y:S01]  /*5f50*/  FADD R10, R10, -R88.reuse ;  /* 0x800000580a0a7221 */ /* 0x100fe20000000000 */
[--C-:B------:R-:W-:Y:S01]  /*5f60*/  FADD R13, R13, -R88.reuse ;  /* 0x800000580d0d7221 */ /* 0x100fe20000000000 */
[--C-:B------:R-:W-:Y:S01]  /*5f70*/  FADD R12, R12, -R88.reuse ;  /* 0x800000580c0c7221 */ /* 0x100fe20000000000 */
[--C-:B------:R-:W-:Y:S01]  /*5f80*/  FADD R15, R15, -R88.reuse ;  /* 0x800000580f0f7221 */ /* 0x100fe20000000000 */
[----:B------:R-:W-:Y:S01]  /*5f90*/  FMUL R10, R10, 1.4426950216293334961 ;  /* 0x3fb8aa3b0a0a7820 */ /* 0x000fe20000400000 */
[----:B------:R-:W-:Y:S01]  /*5fa0*/  FMUL R13, R13, 1.4426950216293334961 ;  /* 0x3fb8aa3b0d0d7820 */ /* 0x000fe20000400000 */
[----:B------:R-:W2:Y:S01]  /*5fb0*/  MUFU.EX2 R210, R7 ;  /* 0x0000000700d27308 */ /* 0x000ea20000000800 */
[----:B------:R-:W-:Y:S01]  /*5fc0*/  FMUL R12, R12, 1.4426950216293334961 ;  /* 0x3fb8aa3b0c0c7820 */ /* 0x000fe20000400000 */
[----:B------:R-:W-:Y:S01]  /*5fd0*/  FMUL R15, R15, 1.4426950216293334961 ;  /* 0x3fb8aa3b0f0f7820 */ /* 0x000fe20000400000 */
[--C-:B------:R-:W-:Y:S01]  /*5fe0*/  FADD R14, R14, -R88.reuse ;  /* 0x800000580e0e7221 */ /* 0x100fe20000000000 */
[--C-:B------:R-:W-:Y:S01]  /*5ff0*/  FADD R17, R17, -R88.reuse ;  /* 0x8000005811117221 */ /* 0x100fe20000000000 */
[--C-:B------:R-:W-:Y:S01]  /*6000*/  FADD R16, R16, -R88.reuse ;  /* 0x8000005810107221 */ /* 0x100fe20000000000 */
[----:B------:R-:W-:Y:S01]  /*6010*/  FADD R19, R19, -R88 ;  /* 0x8000005813137221 */ /* 0x000fe20000000000 */
[----:B------:R-:W-:Y:S01]  /*6020*/  FMUL R14, R14, 1.4426950216293334961 ;  /* 0x3fb8aa3b0e0e7820 */ /* 0x000fe20000400000 */
[----:B------:R-:W3:Y:S01]  /*6030*/  MUFU.EX2 R219, R191 ;  /* 0x000000bf00db7308 */ /* 0x000ee20000000800 */
[----:B0-----:R-:W-:Y:S01]  /*6040*/  FADD R5, R221, R212 ;  /* 0x000000d4dd057221 */ /* 0x001fe20000000000 */
[----:B------:R-:W-:Y:S01]  /*6050*/  FMUL R17, R17, 1.4426950216293334961 ;  /* 0x3fb8aa3b11117820 */ /* 0x000fe20000400000 */
[--C-:B------:R-:W-:Y:S01]  /*6060*/  FADD R18, R18, -R88.reuse ;  /* 0x8000005812127221 */ /* 0x100fe20000000000 */
[----:B------:R-:W-:Y:S01]  /*6070*/  FMUL R19, R19, 1.4426950216293334961 ;  /* 0x3fb8aa3b13137820 */ /* 0x000fe20000400000 */
[--C-:B------:R-:W-:Y:S01]  /*6080*/  FADD R21, R21, -R88.reuse ;  /* 0x8000005815157221 */ /* 0x100fe20000000000 */
[--C-:B------:R-:W-:Y:S01]  /*6090*/  FADD R20, R20, -R88.reuse ;  /* 0x8000005814147221 */ /* 0x100fe20000000000 */
[--C-:B------:R-:W-:Y:S01]  /*60a0*/  FADD R23, R23, -R88.reuse ;  /* 0x8000005817177221 */ /* 0x100fe20000000000 */
[----:B------:R-:W0:Y:S01]  /*60b0*/  MUFU.EX2 R208, R6 ;  /* 0x0000000600d07308 */ /* 0x000e220000000800 */
[----:B--2---:R-:W-:Y:S01]  /*60c0*/  FADD R4, R210, R5 ;  /* 0x00000005d2047221 */ /* 0x004fe20000000000 */
[----:B------:R-:W-:Y:S01]  /*60d0*/  FMUL R21, R21, 1.4426950216293334961 ;  /* 0x3fb8aa3b15157820 */ /* 0x000fe20000400000 */
[--C-:B------:R-:W-:Y:S01]  /*60e0*/  FADD R22, R22, -R88.reuse ;  /* 0x8000005816167221 */ /* 0x100fe20000000000 */
[----:B------:R-:W-:Y:S01]  /*60f0*/  FMUL R23, R23, 1.4426950216293334961 ;  /* 0x3fb8aa3b17177820 */ /* 0x000fe20000400000 */
[--C-:B------:R-:W-:Y:S01]  /*6100*/  FADD R26, R26, -R88.reuse ;  /* 0x800000581a1a7221 */ /* 0x100fe20000000000 */
[--C-:B------:R-:W-:Y:S01]  /*6110*/  FADD R27, R27, -R88.reuse ;  /* 0x800000581b1b7221 */ /* 0x100fe20000000000 */
[----:B------:R-:W-:Y:S01]  /*6120*/  FADD R195, R195, -R88 ;  /* 0x80000058c3c37221 */ /* 0x000fe20000000000 */
[----:B------:R-:W2:Y:S01]  /*6130*/  MUFU.EX2 R217, R9 ;  /* 0x0000000900d97308 */ /* 0x000ea20000000800 */
[----:B---3--:R-:W-:Y:S01]  /*6140*/  FADD R5, R219, R4 ;  /* 0x00000004db057221 */ /* 0x008fe20000000000 */
[----:B------:R-:W-:Y:S01]  /*6150*/  FMUL R26, R26, 1.4426950216293334961 ;  /* 0x3fb8aa3b1a1a7820 */ /* 0x000fe20000400000 */
[----:B------:R-:W-:Y:S01]  /*6160*/  FMUL R96, R195, 1.4426950216293334961 ;  /* 0x3fb8aa3bc3607820 */ /* 0x000fe20000400000 */
[--C-:B------:R-:W-:Y:S01]  /*6170*/  FADD R24, R24, -R88.reuse ;  /* 0x8000005818187221 */ /* 0x100fe20000000000 */
[--C-:B------:R-:W-:Y:S01]  /*6180*/  FADD R25, R25, -R88.reuse ;  /* 0x8000005819197221 */ /* 0x100fe20000000000 */
[--C-:B------:R-:W-:Y:S01]  /*6190*/  FADD R28, R28, -R88.reuse ;  /* 0x800000581c1c7221 */ /* 0x100fe20000000000 */
[--C-:B------:R-:W-:Y:S01]  /*61a0*/  FADD R30, R30, -R88.reuse ;  /* 0x800000581e1e7221 */ /* 0x100fe20000000000 */
[----:B------:R-:W3:Y:S01]  /*61b0*/  MUFU.EX2 R192, R8 ;  /* 0x0000000800c07308 */ /* 0x000ee20000000800 */
[----:B0-----:R-:W-:Y:S01]  /*61c0*/  FADD R4, R208, R5 ;  /* 0x00000005d0047221 */ /* 0x001fe20000000000 */
[----:B------:R-:W-:Y:S01]  /*61d0*/  FMUL R25, R25, 1.4426950216293334961 ;  /* 0x3fb8aa3b19197820 */ /* 0x000fe20000400000 */
[----:B------:R-:W-:Y:S01]  /*61e0*/  FADD R29, R29, -R88 ;  /* 0x800000581d1d7221 */ /* 0x000fe20000000000 */
[----:B------:R-:W-:-:S02]  /*61f0*/  IMAD.U32 R6, R90, -0x80000000, RZ ;  /* 0x800000005a067824 */ /* 0x000fc400078e00ff */
[----:B------:R-:W-:Y:S01]  /*6200*/  FMUL R30, R30, 1.4426950216293334961 ;  /* 0x3fb8aa3b1e1e7820 */ /* 0x000fe20000400000 */
[--C-:B------:R-:W-:Y:S01]  /*6210*/  FADD R32, R32, -R88.reuse ;  /* 0x8000005820207221 */ /* 0x100fe20000000000 */
[----:B------:R-:W-:Y:S01]  /*6220*/  FADD R197, R197, -R88 ;  /* 0x80000058c5c57221 */ /* 0x000fe20000000000 */
[----:B------:R0:W4:Y:S01]  /*6230*/  MUFU.EX2 R215, R11 ;  /* 0x0000000b00d77308 */ /* 0x0001220000000800 */
[----:B--2---:R-:W-:Y:S01]  /*6240*/  FADD R5, R217, R4 ;  /* 0x00000004d9057221 */ /* 0x004fe20000000000 */
[----:B-1----:R-:W1:Y:S01]  /*6250*/  SYNCS.PHASECHK.TRANS64.TRYWAIT P0, [UR14], R6 ;  /* 0x00000006ff0075a7 */ /* 0x002e62000800110e */
[----:B------:R-:W-:Y:S01]  /*6260*/  FADD R199, R199, -R88 ;  /* 0x80000058c7c77221 */ /* 0x000fe20000000000 */
[----:B------:R-:W-:-:S04]  /*6270*/  IMAD.WIDE R194, R179, 0x2, R110 ;  /* 0x00000002b3c27825 */ /* 0x000fc800078e026e */
[----:B------:R-:W-:Y:S01]  /*6280*/  FMUL R92, R199, 1.4426950216293334961 ;  /* 0x3fb8aa3bc75c7820 */ /* 0x000fe20000400000 */
[----:B------:R-:W2:Y:S01]  /*6290*/  MUFU.EX2 R190, R10 ;  /* 0x0000000a00be7308 */ /* 0x000ea20000000800 */
[----:B---3--:R-:W-:Y:S01]  /*62a0*/  FADD R4, R192, R5 ;  /* 0x00000005c0047221 */ /* 0x008fe20000000000 */
[----:B0-----:R-:W-:Y:S01]  /*62b0*/  FMUL R11, R16, 1.4426950216293334961 ;  /* 0x3fb8aa3b100b7820 */ /* 0x001fe20000400000 */
[----:B------:R-:W-:-:S05]  /*62c0*/  FMUL R16, R24, 1.4426950216293334961 ;  /* 0x3fb8aa3b18107820 */ /* 0x000fca0000400000 */
[----:B------:R0:W3:Y:S01]  /*62d0*/  MUFU.EX2 R213, R13 ;  /* 0x0000000d00d57308 */ /* 0x0000e20000000800 */
[----:B----4-:R-:W-:-:S07]  /*62e0*/  FADD R5, R215, R4 ;  /* 0x00000004d7057221 */ /* 0x010fce0000000000 */
[----:B------:R4:W5:Y:S01]  /*62f0*/  MUFU.EX2 R178, R12 ;  /* 0x0000000c00b27308 */ /* 0x0009620000000800 */
[----:B--2---:R-:W-:Y:S01]  /*6300*/  FADD R4, R190, R5 ;  /* 0x00000005be047221 */ /* 0x004fe20000000000 */
[----:B0-----:R-:W-:-:S06]  /*6310*/  FMUL R13, R20, 1.4426950216293334961 ;  /* 0x3fb8aa3b140d7820 */ /* 0x001fcc0000400000 */
[----:B------:R0:W2:Y:S01]  /*6320*/  MUFU.EX2 R211, R15 ;  /* 0x0000000f00d37308 */ /* 0x0000a20000000800 */
[----:B---3--:R-:W-:Y:S01]  /*6330*/  FADD R5, R213, R4 ;  /* 0x00000004d5057221 */ /* 0x008fe20000000000 */
[----:B----4-:R-:W-:Y:S01]  /*6340*/  FMUL R12, R18, 1.4426950216293334961 ;  /* 0x3fb8aa3b120c7820 */ /* 0x010fe20000400000 */
[----:B------:R-:W-:Y:S01]  /*6350*/  FMUL R18, R29, 1.4426950216293334961 ;  /* 0x3fb8aa3b1d127820 */ /* 0x000fe20000400000 */
[----:B------:R-:W-:-:S04]  /*6360*/  FMUL R29, R32, 1.4426950216293334961 ;  /* 0x3fb8aa3b201d7820 */ /* 0x000fc80000400000 */
[----:B------:R3:W4:Y:S01]  /*6370*/  MUFU.EX2 R10, R14 ;  /* 0x0000000e000a7308 */ /* 0x0007220000000800 */
[----:B-----5:R-:W-:Y:S01]  /*6380*/  FADD R4, R178, R5 ;  /* 0x00000005b2047221 */ /* 0x020fe20000000000 */
[----:B0-----:R-:W-:-:S06]  /*6390*/  FMUL R15, R27, 1.4426950216293334961 ;  /* 0x3fb8aa3b1b0f7820 */ /* 0x001fcc0000400000 */
[----:B------:R0:W5:Y:S01]  /*63a0*/  MUFU.EX2 R209, R17 ;  /* 0x0000001100d17308 */ /* 0x0001620000000800 */
[----:B--2---:R-:W-:Y:S01]  /*63b0*/  FADD R5, R211, R4 ;  /* 0x00000004d3057221 */ /* 0x004fe20000000000 */
[----:B---3--:R-:W-:-:S06]  /*63c0*/  FMUL R14, R22, 1.4426950216293334961 ;  /* 0x3fb8aa3b160e7820 */ /* 0x008fcc0000400000 */
[----:B------:R-:W2:Y:S01]  /*63d0*/  MUFU.EX2 R11, R11 ;  /* 0x0000000b000b7308 */ /* 0x000ea20000000800 */
[----:B----4-:R-:W-:Y:S01]  /*63e0*/  FADD R4, R10, R5 ;  /* 0x000000050a047221 */ /* 0x010fe20000000000 */
[----:B0-----:R-:W-:-:S06]  /*63f0*/  FMUL R17, R28, 1.4426950216293334961 ;  /* 0x3fb8aa3b1c117820 */ /* 0x001fcc0000400000 */
[----:B------:R0:W3:Y:S01]  /*6400*/  MUFU.EX2 R176, R19 ;  /* 0x0000001300b07308 */ /* 0x0000e20000000800 */
[----:B-----5:R-:W-:-:S07]  /*6410*/  FADD R4, R209, R4 ;  /* 0x00000004d1047221 */ /* 0x020fce0000000000 */
[----:B------:R-:W4:Y:S01]  /*6420*/  MUFU.EX2 R12, R12 ;  /* 0x0000000c000c7308 */ /* 0x000f220000000800 */
[----:B--2---:R-:W-:Y:S01]  /*6430*/  FADD R5, R11, R4 ;  /* 0x000000040b057221 */ /* 0x004fe20000000000 */
[----:B0-----:R-:W-:Y:S01]  /*6440*/  FMUL R19, R197, 1.4426950216293334961 ;  /* 0x3fb8aa3bc5137820 */ /* 0x001fe20000400000 */
[----:B------:R-:W-:-:S05]  /*6450*/  IMAD.WIDE R196, R179, 0x2, R118 ;  /* 0x00000002b3c47825 */ /* 0x000fca00078e0276 */
[----:B------:R-:W0:Y:S01]  /*6460*/  MUFU.EX2 R35, R21 ;  /* 0x0000001500237308 */ /* 0x000e220000000800 */
[----:B---3--:R-:W-:-:S07]  /*6470*/  FADD R5, R176, R5 ;  /* 0x00000005b0057221 */ /* 0x008fce0000000000 */
[----:B------:R-:W2:Y:S01]  /*6480*/  MUFU.EX2 R13, R13 ;  /* 0x0000000d000d7308 */ /* 0x000ea20000000800 */
[----:B----4-:R-:W-:-:S07]  /*6490*/  FADD R4, R12, R5 ;  /* 0x000000050c047221 */ /* 0x010fce0000000000 */
[----:B------:R-:W3:Y:S01]  /*64a0*/  MUFU.EX2 R158, R23 ;  /* 0x00000017009e7308 */ /* 0x000ee20000000800 */
[----:B0-----:R-:W-:-:S07]  /*64b0*/  FADD R4, R35, R4 ;  /* 0x0000000423047221 */ /* 0x001fce0000000000 */
[----:B------:R-:W0:Y:S01]  /*64c0*/  MUFU.EX2 R14, R14 ;  /* 0x0000000e000e7308 */ /* 0x000e220000000800 */
[----:B--2---:R-:W-:-:S07]  /*64d0*/  FADD R5, R13, R4 ;  /* 0x000000040d057221 */ /* 0x004fce0000000000 */
[----:B------:R-:W2:Y:S01]  /*64e0*/  MUFU.EX2 R33, R26 ;  /* 0x0000001a00217308 */ /* 0x000ea20000000800 */
[----:B---3--:R-:W-:-:S07]  /*64f0*/  FADD R5, R158, R5 ;  /* 0x000000059e057221 */ /* 0x008fce0000000000 */
        /* <DEDUP_REMOVED lines=19> */
[----:B0-----:R-:W-:-:S04]  /*6630*/  FADD R4, R29, R4 ;  /* 0x000000041d047221 */ /* 0x001fc80000000000 */
[----:B--2---:R-:W-:-:S04]  /*6640*/  FADD R5, R19, R4 ;  /* 0x0000000413057221 */ /* 0x004fc80000000000 */
[----:B---3--:R-:W-:-:S05]  /*6650*/  FADD R90, R92, R5 ;  /* 0x000000055c5a7221 */ /* 0x008fca0000000000 */
[----:B------:R0:W2:Y:S01]  /*6660*/  SHFL.BFLY PT, R191, R90, 0x10, 0x1f ;  /* 0x0e001f005abf7f89 */ /* 0x0000a200000e0000 */
[----:B-1----:R-:W-:Y:S05]  /*6670*/  @!P0 BRA `(.L_x_15) ;  /* 0x0000002400808947 */ /* 0x002fea0003800000 */
.L_x_24:
[C---:B------:R-:W-:Y:S01]  /*6680*/  IMAD.WIDE R26, R179.reuse, 0x2, R82 ;  /* 0x00000002b31a7825 */ /* 0x040fe200078e0252 */
[----:B------:R-:W3:Y:S03]  /*6690*/  LDG.E.U16 R32, desc[UR30][R196.64] ;  /* 0x0000001ec4207981 */ /* 0x000ee6000c1e1500 */
[C---:B------:R-:W-:Y:S01]  /*66a0*/  IMAD.WIDE R24, R179.reuse, 0x2, R74 ;  /* 0x00000002b3187825 */ /* 0x040fe200078e024a */
[----:B------:R-:W4:Y:S03]  /*66b0*/  LDG.E.U16 R30, desc[UR30][R194.64] ;  /* 0x0000001ec21e7981 */ /* 0x000f26000c1e1500 */
[C---:B------:R-:W-:Y:S01]  /*66c0*/  IMAD.WIDE R6, R179.reuse, 0x2, R66 ;  /* 0x00000002b3067825 */ /* 0x040fe200078e0242 */
[----:B------:R-:W5:Y:S03]  /*66d0*/  LDG.E.U16 R26, desc[UR30][R26.64] ;  /* 0x0000001e1a1a7981 */ /* 0x000f66000c1e1500 */
[C---:B------:R-:W-:Y:S01]  /*66e0*/  IMAD.WIDE R4, R179.reuse, 0x2, R38 ;  /* 0x00000002b3047825 */ /* 0x040fe200078e0226 */
[----:B--2---:R-:W2:Y:S03]  /*66f0*/  LDG.E.U16 R24, desc[UR30][R24.64] ;  /* 0x0000001e18187981 */ /* 0x004ea6000c1e1500 */
[C---:B------:R-:W-:Y:S01]  /*6700*/  IMAD.WIDE R206, R179.reuse, 0x2, R46 ;  /* 0x00000002b3ce7825 */ /* 0x040fe200078e022e */
[----:B------:R-:W2:Y:S03]  /*6710*/  LDG.E.U16 R22, desc[UR30][R6.64] ;  /* 0x0000001e06167981 */ /* 0x000ea6000c1e1500 */
[C---:B------:R-:W-:Y:S01]  /*6720*/  IMAD.WIDE R204, R179.reuse, 0x2, R116 ;  /* 0x00000002b3cc7825 */ /* 0x040fe200078e0274 */
[----:B------:R1:W2:Y:S03]  /*6730*/  LDG.E.U16 R20, desc[UR30][R4.64] ;  /* 0x0000001e04147981 */ /* 0x0002a6000c1e1500 */
[C---:B------:R-:W-:Y:S01]  /*6740*/  IMAD.WIDE R202, R179.reuse, 0x2, R108 ;  /* 0x00000002b3ca7825 */ /* 0x040fe200078e026c */
[----:B------:R-:W2:Y:S03]  /*6750*/  LDG.E.U16 R34, desc[UR30][R206.64] ;  /* 0x0000001ece227981 */ /* 0x000ea6000c1e1500 */
[C---:B------:R-:W-:Y:S01]  /*6760*/  IMAD.WIDE R200, R179.reuse, 0x2, R100 ;  /* 0x00000002b3c87825 */ /* 0x040fe200078e0264 */
[----:B------:R-:W2:Y:S03]  /*6770*/  LDG.E.U16 R21, desc[UR30][R204.64] ;  /* 0x0000001ecc157981 */ /* 0x000ea6000c1e1500 */
[C---:B------:R-:W-:Y:S01]  /*6780*/  IMAD.WIDE R198, R179.reuse, 0x2, R80 ;  /* 0x00000002b3c67825 */ /* 0x040fe200078e0250 */
[----:B------:R-:W2:Y:S03]  /*6790*/  LDG.E.U16 R23, desc[UR30][R202.64] ;  /* 0x0000001eca177981 */ /* 0x000ea6000c1e1500 */
[C---:B------:R-:W-:Y:S01]  /*67a0*/  IMAD.WIDE R8, R179.reuse, 0x2, R102 ;  /* 0x00000002b3087825 */ /* 0x040fe200078e0266 */
[----:B------:R-:W2:Y:S03]  /*67b0*/  LDG.E.U16 R25, desc[UR30][R200.64] ;  /* 0x0000001ec8197981 */ /* 0x000ea6000c1e1500 */
[C---:B-1----:R-:W-:Y:S01]  /*67c0*/  IMAD.WIDE R4, R179.reuse, 0x2, R72 ;  /* 0x00000002b3047825 */ /* 0x042fe200078e0248 */
[----:B------:R1:W2:Y:S03]  /*67d0*/  LDG.E.U16 R27, desc[UR30][R198.64] ;  /* 0x0000001ec61b7981 */ /* 0x0002a6000c1e1500 */
[C---:B------:R-:W-:Y:S01]  /*67e0*/  IMAD.WIDE R6, R179.reuse, 0x2, R64 ;  /* 0x00000002b3067825 */ /* 0x040fe200078e0240 */
[----:B------:R0:W2:Y:S03]  /*67f0*/  LDG.E.U16 R28, desc[UR30][R8.64] ;  /* 0x0000001e081c7981 */ /* 0x0000a6000c1e1500 */
[C---:B------:R-:W-:Y:S01]  /*6800*/  IMAD.WIDE R194, R179.reuse, 0x2, R48 ;  /* 0x00000002b3c27825 */ /* 0x040fe200078e0230 */
[----:B------:R0:W2:Y:S03]  /*6810*/  LDG.E.U16 R223, desc[UR30][R4.64] ;  /* 0x0000001e04df7981 */ /* 0x0000a6000c1e1500 */
[C---:B------:R-:W-:Y:S01]  /*6820*/  IMAD.WIDE R196, R179.reuse, 0x2, R114 ;  /* 0x00000002b3c47825 */ /* 0x040fe200078e0272 */
[----:B------:R0:W2:Y:S03]  /*6830*/  LDG.E.U16 R225, desc[UR30][R6.64] ;  /* 0x0000001e06e17981 */ /* 0x0000a6000c1e1500 */
        /* <DEDUP_REMOVED lines=8> */
[C---:B------:R-:W-:Y:S01]  /*68c0*/  IMAD.WIDE R206, R179.reuse, 0x2, R62 ;  /* 0x00000002b3ce7825 */ /* 0x040fe200078e023e */
[----:B------:R1:W2:Y:S03]  /*68d0*/  LDG.E.U16 R220, desc[UR30][R202.64] ;  /* 0x0000001ecadc7981 */ /* 0x0002a6000c1e1500 */
[C---:B0-----:R-:W-:Y:S01]  /*68e0*/  IMAD.WIDE R8, R179.reuse, 0x2, R40 ;  /* 0x00000002b3087825 */ /* 0x041fe200078e0228 */
        /* <DEDUP_REMOVED lines=15> */
[C---:B0-----:R-:W-:Y:S01]  /*69e0*/  IMAD.WIDE R204, R179.reuse, 0x2, R44 ;  /* 0x00000002b3cc7825 */ /* 0x041fe200078e022c */
[----:B------:R-:W2:Y:S03]  /*69f0*/  LDG.E.U16 R201, desc[UR30][R200.64] ;  /* 0x0000001ec8c97981 */ /* 0x000ea6000c1e1500 */
[C---:B------:R-:W-:Y:S01]  /*6a00*/  IMAD.WIDE R206, R179.reuse, 0x2, R52 ;  /* 0x00000002b3ce7825 */ /* 0x040fe200078e0234 */
[----:B------:R-:W2:Y:S03]  /*6a10*/  LDG.E.U16 R203, desc[UR30][R202.64] ;  /* 0x0000001ecacb7981 */ /* 0x000ea6000c1e1500 */
[----:B------:R-:W-:Y:S01]  /*6a20*/  IMAD.WIDE R8, R179, 0x2, R112 ;  /* 0x00000002b3087825 */ /* 0x000fe200078e0270 */
[----:B------:R-:W2:Y:S04]  /*6a30*/  LDG.E.U16 R205, desc[UR30][R204.64] ;  /* 0x0000001ecccd7981 */ /* 0x000ea8000c1e1500 */
[----:B------:R0:W2:Y:S04]  /*6a40*/  LDG.E.U16 R231, desc[UR30][R8.64] ;  /* 0x0000001e08e77981 */ /* 0x0000a8000c1e1500 */
[----:B------:R-:W2:Y:S01]  /*6a50*/  LDG.E.U16 R207, desc[UR30][R206.64] ;  /* 0x0000001ececf7981 */ /* 0x000ea2000c1e1500 */
[----:B-1----:R-:W-:-:S02]  /*6a60*/  F2FP.F16.F32.PACK_AB R4, R212, R221 ;  /* 0x000000ddd404723e */ /* 0x002fc400000000ff */
[----:B------:R-:W-:Y:S02]  /*6a70*/  F2FP.F16.F32.PACK_AB R5, R219, R210 ;  /* 0x000000d2db05723e */ /* 0x000fe400000000ff */
[----:B------:R-:W-:Y:S02]  /*6a80*/  F2FP.F16.F32.PACK_AB R6, R217, R208 ;  /* 0x000000d0d906723e */ /* 0x000fe400000000ff */
[----:B------:R-:W-:Y:S02]  /*6a90*/  F2FP.F16.F32.PACK_AB R7, R215, R192 ;  /* 0x000000c0d707723e */ /* 0x000fe400000000ff */
[----:B0-----:R-:W-:Y:S02]  /*6aa0*/  F2FP.F16.F32.PACK_AB R8, R213, R190 ;  /* 0x000000bed508723e */ /* 0x001fe400000000ff */
[----:B------:R-:W-:Y:S02]  /*6ab0*/  F2FP.F16.F32.PACK_AB R9, R211, R178 ;  /* 0x000000b2d309723e */ /* 0x000fe400000000ff */
[----:B------:R-:W-:-:S02]  /*6ac0*/  F2FP.F16.F32.PACK_AB R10, R209, R10 ;  /* 0x0000000ad10a723e */ /* 0x000fc400000000ff */
[----:B------:R-:W-:Y:S02]  /*6ad0*/  F2FP.F16.F32.PACK_AB R11, R176, R11 ;  /* 0x0000000bb00b723e */ /* 0x000fe400000000ff */
[----:B------:R-:W-:Y:S02]  /*6ae0*/  F2FP.F16.F32.PACK_AB R12, R35, R12 ;  /* 0x0000000c230c723e */ /* 0x000fe400000000ff */
[----:B------:R-:W-:Y:S02]  /*6af0*/  F2FP.F16.F32.PACK_AB R13, R158, R13 ;  /* 0x0000000d9e0d723e */ /* 0x000fe400000000ff */
[----:B------:R-:W-:Y:S02]  /*6b00*/  F2FP.F16.F32.PACK_AB R14, R33, R14 ;  /* 0x0000000e210e723e */ /* 0x000fe400000000ff */
[----:B------:R-:W-:Y:S02]  /*6b10*/  F2FP.F16.F32.PACK_AB R15, R96, R15 ;  /* 0x0000000f600f723e */ /* 0x000fe400000000ff */
[----:B------:R-:W-:-:S02]  /*6b20*/  F2FP.F16.F32.PACK_AB R16, R31, R16 ;  /* 0x000000101f10723e */ /* 0x000fc400000000ff */
[----:B------:R-:W-:Y:S02]  /*6b30*/  F2FP.F16.F32.PACK_AB R17, R94, R17 ;  /* 0x000000115e11723e */ /* 0x000fe400000000ff */
[----:B------:R-:W-:Y:S02]  /*6b40*/  F2FP.F16.F32.PACK_AB R18, R29, R18 ;  /* 0x000000121d12723e */ /* 0x000fe400000000ff */
[----:B------:R-:W-:Y:S01]  /*6b50*/  F2FP.F16.F32.PACK_AB R19, R92, R19 ;  /* 0x000000135c13723e */ /* 0x000fe200000000ff */
[----:B------:R-:W-:-:S03]  /*6b60*/  FADD R92, -R88, R193 ;  /* 0x000000c1585c7221 */ /* 0x000fc60000000100 */
[----:B------:R-:W-:Y:S01]  /*6b70*/  STTM.16dp32bit_t0_t15.x16 tmem[UR15+0x40], R4 ;  /* 0x00004004000079ed */ /* 0x000fe20008a0000f */
[----:B------:R-:W-:Y:S01]  /*6b80*/  STTM.16dp32bit_t16_t31.x16 tmem[UR15+0x50], R4 ;  /* 0x00005004000079ed */ /* 0x000fe20008a2000f */
[----:B------:R-:W-:-:S04]  /*6b90*/  FMUL R92, R92, 1.4426950216293334961 ;  /* 0x3fb8aa3b5c5c7820 */ /* 0x000fc80000400000 */
[----:B------:R-:W0:Y:S01]  /*6ba0*/  MUFU.EX2 R193, R92 ;  /* 0x0000005c00c17308 */ /* 0x000e220000000800 */
[----:B------:R-:W-:Y:S01]  /*6bb0*/  ULEA UR14, UR23, UR11, 0x3 ;  /* 0x0000000b170e7291 */ /* 0x000fe2000f8e18ff */
[----:B------:R-:W-:Y:S01]  /*6bc0*/  FADD R90, R90, R191 ;  /* 0x000000bf5a5a7221 */ /* 0x000fe20000000000 */
[----:B------:R-:W-:Y:S02]  /*6bd0*/  UMOV UR4, UR5 ;  /* 0x0000000500047c82 */ /* 0x000fe40008000000 */
[----:B------:R-:W-:Y:S01]  /*6be0*/  UIADD3 UR14, UPT, UPT, UR14, 0x8000, URZ ;  /* 0x000080000e0e7890 */ /* 0x000fe2000fffe0ff */
[----:B---3--:R-:W-:Y:S04]  /*6bf0*/  STS.U16 [R59+UR11+0x6000], R32 ;  /* 0x006000203b007988 */ /* 0x008fe8000800040b */
[----:B----4-:R-:W-:Y:S04]  /*6c00*/  STS.U16 [R59+UR11+0x6400], R30 ;  /* 0x0064001e3b007988 */ /* 0x010fe8000800040b */
[----:B-----5:R-:W-:Y:S04]  /*6c10*/  STS.U16 [R59+UR11+0x6c00], R26 ;  /* 0x006c001a3b007988 */ /* 0x020fe8000800040b */
[----:B--2---:R-:W-:Y:S04]  /*6c20*/  STS.U16 [R59+UR11+0x7000], R24 ;  /* 0x007000183b007988 */ /* 0x004fe8000800040b */
        /* <DEDUP_REMOVED lines=30> */
[----:B-1----:R-:W-:Y:S01]  /*6e10*/  LDTM.16dp32bit_t0_t15.x32 R4, tmem[UR15] ;  /* 0x0000000f000479ee */ /* 0x002fe20008a80000 */
[----:B------:R-:W0:Y:S01]  /*6e20*/  LDTM.16dp32bit_t16_t31.x32 R4, tmem[UR15+0x20] ;  /* 0x0000200f000479ee */ /* 0x000e220008aa0000 */
[----:B------:R-:W-:Y:S01]  /*6e30*/  NOP ;  /* 0x0000000000007918 */ /* 0x000fe20000000000 */
[C---:B0-----:R-:W-:Y:S01]  /*6e40*/  FMUL R4, R193.reuse, R4 ;  /* 0x00000004c1047220 */ /* 0x041fe20000400000 */
        /* <DEDUP_REMOVED lines=32> */
[----:B------:R2:W-:Y:S01]  /*7050*/  STTM.16dp32bit_t16_t31.x32 tmem[UR15+0x20], R4 ;  /* 0x00002004000079ed */ /* 0x0005e20008aa000f */
[----:B------:R-:W0:Y:S02]  /*7060*/  FENCE.VIEW.ASYNC.T ;  /* 0x00000000000073c6 */ /* 0x000e240000000200 */
[----:B0-----:R-:W-:Y:S06]  /*7070*/  BAR.SYNC.DEFER_BLOCKING 0x0 ;  /* 0x0000000000007b1d */ /* 0x001fec0000010000 */
[----:B------:R0:W-:Y:S06]  /*7080*/  MEMBAR.ALL.CTA ;  /* 0x0000000000007992 */ /* 0x0001ec0000008000 */
[----:B0-----:R-:W0:Y:S02]  /*7090*/  FENCE.VIEW.ASYNC.S ;  /* 0x00000000000073c6 */ /* 0x001e240000000000 */
[----:B0-----:R-:W-:Y:S06]  /*70a0*/  BAR.SYNC.DEFER_BLOCKING 0x0 ;  /* 0x0000000000007b1d */ /* 0x001fec0000010000 */
[----:B------:R-:W-:Y:S05]  /*70b0*/  BRA.U UP3, `(.L_x_16) ;  /* 0x0000000103547547 */ /* 0x000fea000b800000 */
[----:B------:R-:W-:Y:S02]  /*70c0*/  UIADD3 UR54, UPT, UPT, UR13, 0x48, URZ ;  /* 0x000000480d367890 */ /* 0x000fe4000fffe0ff */
[----:B------:R-:W-:Y:S02]  /*70d0*/  UIADD3 UR55, UPT, UPT, UR13, 0x50, URZ ;  /* 0x000000500d377890 */ /* 0x000fe4000fffe0ff */
        /* <DEDUP_REMOVED lines=19> */
.L_x_16:
[----:B------:R-:W-:Y:S01]  /*7210*/  UISETP.GE.U32.AND UP0, UPT, UR25, UR12, UPT ;  /* 0x0000000c1900728c */ /* 0x000fe2000bf06070 */
[----:B------:R-:W-:Y:S01]  /*7220*/  FFMA R86, R193, R86, R90 ;  /* 0x00000056c1567223 */ /* 0x000fe2000000005a */
[----:B------:R-:W-:Y:S01]  /*7230*/  UIADD3 UR23, UPT, UPT, UR23, 0x1, URZ ;  /* 0x0000000117177890 */ /* 0x000fe2000fffe0ff */
[----:B------:R-:W-:Y:S01]  /*7240*/  VIADD R179, R179, UR22 ;  /* 0x00000016b3b37c36 */ /* 0x000fe20008000000 */
[----:B------:R-:W-:Y:S01]  /*7250*/  UISETP.GE.U32.AND.EX UP0, UPT, UR27, URZ, UPT, UP0 ;  /* 0x000000ff1b00728c */ /* 0x000fe2000bf06100 */
[----:B------:R-:W-:Y:S01]  /*7260*/  IADD3 R177, PT, PT, R159, R177, RZ ;  /* 0x000000b19fb17210 */ /* 0x000fe20007ffe0ff */
[----:B------:R-:W-:Y:S01]  /*7270*/  UISETP.GT.AND UP4, UPT, UR23, 0x1, UPT ;  /* 0x000000011700788c */ /* 0x000fe2000bf84270 */
[----:B------:R-:W-:Y:S01]  /*7280*/  IMAD.U32 R90, RZ, RZ, UR4 ;  /* 0x00000004ff5a7e24 */ /* 0x000fe2000f8e00ff */
[----:B0-----:R-:W-:Y:S01]  /*7290*/  UMOV UR8, UR25 ;  /* 0x0000001900087c82 */ /* 0x001fe20008000000 */
[----:B------:R-:W-:Y:S01]  /*72a0*/  IMAD.MOV.U32 R193, RZ, RZ, R88 ;  /* 0x000000ffffc17224 */ /* 0x000fe200078e0058 */
[----:B------:R-:W-:-:S02]  /*72b0*/  USEL UR5, URZ, 0x1, !UP4 ;  /* 0x00000001ff057887 */ /* 0x000fc4000e000000 */
[----:B------:R-:W-:Y:S02]  /*72c0*/  USEL UR23, UR23, URZ, !UP4 ;  /* 0x000000ff17177287 */ /* 0x000fe4000e000000 */
[----:B------:R-:W-:Y:S01]  /*72d0*/  ULOP3.LUT UR5, UR4, UR5, URZ, 0x3c, !UPT ;  /* 0x0000000504057292 */ /* 0x000fe2000f8e3cff */
[----:B------:R-:W-:Y:S01]  /*72e0*/  UMOV UR9, UR27 ;  /* 0x0000001b00097c82 */ /* 0x000fe20008000000 */
[----:B------:R-:W-:Y:S10]  /*72f0*/  BRA.U !UP0, `(.L_x_17) ;  /* 0xffffffd508607547 */ /* 0x000ff4000b83ffff */
.L_x_12:
[----:B------:R-:W-:Y:S01]  /*7300*/  UISETP.GE.AND UP0, UPT, UR36, 0x1, UPT ;  /* 0x000000012400788c */ /* 0x000fe2000bf06270 */
[C---:B------:R-:W-:Y:S02]  /*7310*/  FSETP.GEU.AND P0, PT, |R86|.reuse, 1.175494350822287508e-38, PT ;  /* 0x008000005600780b */ /* 0x040fe40003f0e200 */
[----:B------:R-:W-:-:S06]  /*7320*/  FSETP.GT.AND P1, PT, |R86|, 8.50705917302346158658e+37, PT ;  /* 0x7e8000005600780b */ /* 0x000fcc0003f24200 */
[----:B------:R-:W-:Y:S07]  /*7330*/  BRA.U !UP0, `(.L_x_18) ;  /* 0x0000000108107547 */ /* 0x000fee000b800000 */
[----:B------:R-:W-:-:S06]  /*7340*/  USHF.L.U32 UR4, UR4, 0x1f, URZ ;  /* 0x0000001f04047899 */ /* 0x000fcc00080006ff */
[----:B-123--:R-:W-:-:S04]  /*7350*/  IMAD.U32 R4, RZ, RZ, UR4 ;  /* 0x00000004ff047e24 */ /* 0x00efc8000f8e00ff */
[----:B------:R-:W0:Y:S02]  /*7360*/  SYNCS.PHASECHK.TRANS64.TRYWAIT P2, [UR14], R4 ;  /* 0x00000004ff0075a7 */ /* 0x000e24000804110e */
[----:B0-----:R-:W-:Y:S05]  /*7370*/  @!P2 BRA `(.L_x_19) ;  /* 0x00000018004ca947 */ /* 0x001fea0003800000 */
.L_x_18:
[----:B------:R-:W-:Y:S01]  /*7380*/  BAR.SYNC.DEFER_BLOCKING 0x0 ;  /* 0x0000000000007b1d */ /* 0x000fe20000010000 */
[C---:B------:R-:W-:Y:S01]  /*7390*/  FMUL R38, R86.reuse, 8388608 ;  /* 0x4b00000056267820 */ /* 0x040fe20000400000 */
[----:B------:R-:W-:Y:S01]  /*73a0*/  FSETP.GEU.AND P2, PT, R86, 1.175494350822287508e-38, PT ;  /* 0x008000005600780b */ /* 0x000fe20003f4e000 */
[----:B------:R-:W-:Y:S02]  /*73b0*/  IMAD.MOV.U32 R45, RZ, RZ, 0x3dc6b27f ;  /* 0x3dc6b27fff2d7424 */ /* 0x000fe400078e00ff */
[----:B------:R-:W-:Y:S01]  /*73c0*/  IMAD.SHL.U32 R49, R0, 0x10, RZ ;  /* 0x0000001000317824 */ /* 0x000fe200078e00ff */
[----:B------:R-:W-:Y:S01]  /*73d0*/  FSEL R50, R38, R86, !P2 ;  /* 0x0000005626327208 */ /* 0x000fe20005000000 */
[----:B------:R-:W-:Y:S01]  /*73e0*/  @P1 FMUL R86, R86, 0.25 ;  /* 0x3e80000056561820 */ /* 0x000fe20000400000 */
[----:B------:R-:W-:Y:S01]  /*73f0*/  LEA R38, R3, UR11, 0x7 ;  /* 0x0000000b03267c11 */ /* 0x000fe2000f8e38ff */
[----:B------:R-:W0:Y:S01]  /*7400*/  LDCU.64 UR4, c[0x0][0x3e0] ;  /* 0x00007c00ff0477ac */ /* 0x000e220008000a00 */
[----:B------:R-:W-:Y:S01]  /*7410*/  SHF.R.U32.HI R3, RZ, 0x2, R0 ;  /* 0x00000002ff037819 */ /* 0x000fe20000011600 */
[----:B------:R-:W-:Y:S01]  /*7420*/  @!P0 FMUL R86, R86, 16777216 ;  /* 0x4b80000056568820 */ /* 0x000fe20000400000 */
[----:B------:R-:W-:Y:S01]  /*7430*/  LOP3.LUT R40, R49, 0x30, RZ, 0xc0, !PT ;  /* 0x0000003031287812 */ /* 0x000fe200078ec0ff */
[----:B------:R-:W-:Y:S01]  /*7440*/  IMAD R37, R37, 0x10, R38 ;  /* 0x0000001025257824 */ /* 0x000fe200078e0226 */
[----:B------:R-:W-:Y:S01]  /*7450*/  LOP3.LUT R3, R3, 0x18, RZ, 0xc0, !PT ;  /* 0x0000001803037812 */ /* 0x000fe200078ec0ff */
[----:B------:R-:W4:Y:S01]  /*7460*/  MUFU.RCP R39, R86 ;  /* 0x0000005600277308 */ /* 0x000f220000001000 */
[----:B------:R-:W5:Y:S01]  /*7470*/  LDC.64 R62, c[0x0][0x398] ;  /* 0x0000e600ff3e7b82 */ /* 0x000f620000000a00 */
[----:B------:R-:W-:Y:S01]  /*7480*/  IMAD R48, R36, 0x8, R37 ;  /* 0x0000000824307824 */ /* 0x000fe200078e0225 */
[----:B------:R-:W-:-:S02]  /*7490*/  LOP3.LUT R3, R3, 0x1f, R0, 0xf8, !PT ;  /* 0x0000001f03037812 */ /* 0x000fc400078ef800 */
[----:B------:R-:W-:Y:S02]  /*74a0*/  IADD3 R37, PT, PT, R50, -0x3f3504f3, RZ ;  /* 0xc0cafb0d32257810 */ /* 0x000fe40007ffe0ff */
[----:B------:R-:W-:Y:S01]  /*74b0*/  FSEL R36, RZ, -23, P2 ;  /* 0xc1b80000ff247808 */ /* 0x000fe20001000000 */
[----:B------:R-:W-:Y:S01]  /*74c0*/  IMAD.SHL.U32 R38, R3, 0x8, RZ ;  /* 0x0000000803267824 */ /* 0x000fe200078e00ff */
[----:B------:R-:W1:Y:S02]  /*74d0*/  @!P6 SYNCS.CCTL.IV [UR11+0x8000] ;  /* 0x00800000ff00e9b1 */ /* 0x000e64000800000b */
[----:B-1----:R-:W-:Y:S01]  /*74e0*/  BAR.SYNC.DEFER_BLOCKING 0x0 ;  /* 0x0000000000007b1d */ /* 0x002fe20000010000 */
[----:B------:R-:W-:Y:S01]  /*74f0*/  LOP3.LUT R37, R37, 0xff800000, RZ, 0xc0, !PT ;  /* 0xff80000025257812 */ /* 0x000fe200078ec0ff */
[----:B0-----:R-:W-:Y:S01]  /*7500*/  UIMAD UR4, UR10, UR4, URZ ;  /* 0x000000040a0472a4 */ /* 0x001fe2000f8e02ff */
[----:B------:R-:W-:Y:S01]  /*7510*/  LOP3.LUT R43, R38, 0xc0, RZ, 0xc0, !PT ;  /* 0x000000c0262b7812 */ /* 0x000fe200078ec0ff */
[----:B------:R-:W-:Y:S01]  /*7520*/  IMAD.SHL.U32 R3, R3, 0x10, RZ ;  /* 0x0000001003037824 */ /* 0x000fe200078e00ff */
[C---:B------:R-:W-:Y:S01]  /*7530*/  ISETP.GE.U32.AND P2, PT, R50.reuse, 0x7f800000, PT ;  /* 0x7f8000003200780c */ /* 0x040fe20003f46070 */
[----:B------:R-:W-:Y:S01]  /*7540*/  IMAD.IADD R38, R50, 0x1, -R37 ;  /* 0x0000000132267824 */ /* 0x000fe200078e0a25 */
[----:B------:R-:W-:Y:S01]  /*7550*/  I2FP.F32.S32 R37, R37 ;  /* 0x0000002500257245 */ /* 0x000fe20000201400 */
[----:B--23--:R-:W-:Y:S01]  /*7560*/  LDTM.16dp32bit_t0_t15.x32 R4, tmem[UR15] ;  /* 0x0000000f000479ee */ /* 0x00cfe20008a80000 */
[----:B------:R-:W0:Y:S01]  /*7570*/  LDTM.16dp32bit_t16_t31.x32 R4, tmem[UR15+0x20] ;  /* 0x0000200f000479ee */ /* 0x000e220008aa0000 */
[----:B------:R-:W-:Y:S01]  /*7580*/  IADD3 R65, PT, PT, R43, UR11, R40 ;  /* 0x0000000b2b417c10 */ /* 0x000fe2000fffe028 */
[----:B------:R-:W-:Y:S01]  /*7590*/  FADD R38, R38, -1 ;  /* 0xbf80000026267421 */ /* 0x000fe20000000000 */
[----:B------:R-:W1:Y:S01]  /*75a0*/  LDC R56, c[0x0][0x3e8] ;  /* 0x0000fa00ff387b82 */ /* 0x000e620000000800 */
[----:B------:R-:W-:Y:S01]  /*75b0*/  FFMA.FTZ R36, R37, 1.1920928955078125e-07, R36 ;  /* 0x3400000025247823 */ /* 0x000fe20000010024 */
[----:B------:R-:W-:Y:S01]  /*75c0*/  FSETP.NEU.AND P3, PT, R50, RZ, PT ;  /* 0x000000ff3200720b */ /* 0x000fe20003f6d000 */
[----:B------:R-:W-:-:S04]  /*75d0*/  FFMA.FTZ R37, R38, R45, -0.16845393180847167969 ;  /* 0xbe2c7f3026257423 */ /* 0x000fc8000001002d */
[----:B------:R-:W-:-:S04]  /*75e0*/  FFMA.FTZ R37, R38, R37, 0.1716887056827545166 ;  /* 0x3e2fcf2a26257423 */ /* 0x000fc80000010025 */
[C---:B------:R-:W-:Y:S01]  /*75f0*/  FFMA.FTZ R37, R38.reuse, R37, -0.17900948226451873779 ;  /* 0xbe374e4326257423 */ /* 0x040fe20000010025 */
[----:B------:R-:W2:Y:S01]  /*7600*/  @!P6 SYNCS.CCTL.IV [UR11+0x8008] ;  /* 0x00800800ff00e9b1 */ /* 0x000ea2000800000b */
[----:B------:R-:W-:Y:S02]  /*7610*/  NOP ;  /* 0x0000000000007918 */ /* 0x000fe40000000000 */
[----:B------:R-:W-:-:S04]  /*7620*/  FFMA.FTZ R37, R38, R37, 0.20512372255325317383 ;  /* 0x3e520bf426257423 */ /* 0x000fc80000010025 */
[----:B------:R-:W-:Y:S01]  /*7630*/  FFMA.FTZ R37, R38, R37, -0.24046532809734344482 ;  /* 0xbe763c8b26257423 */ /* 0x000fe20000010025 */
[----:B0-----:R-:W-:Y:S01]  /*7640*/  @P1 FMUL R4, R4, 0.25 ;  /* 0x3e80000004041820 */ /* 0x001fe20000400000 */
[----:B------:R-:W-:Y:S01]  /*7650*/  @P1 FMUL R6, R6, 0.25 ;  /* 0x3e80000006061820 */ /* 0x000fe20000400000 */
[----:B------:R-:W-:Y:S01]  /*7660*/  @P1 FMUL R5, R5, 0.25 ;  /* 0x3e80000005051820 */ /* 0x000fe20000400000 */
[----:B------:R-:W-:Y:S01]  /*7670*/  @P1 FMUL R7, R7, 0.25 ;  /* 0x3e80000007071820 */ /* 0x000fe20000400000 */
[----:B------:R-:W-:Y:S01]  /*7680*/  @!P0 FMUL R4, R4, 16777216 ;  /* 0x4b80000004048820 */ /* 0x000fe20000400000 */
[----:B------:R-:W-:Y:S01]  /*7690*/  @!P0 FMUL R6, R6, 16777216 ;  /* 0x4b80000006068820 */ /* 0x000fe20000400000 */
[----:B------:R-:W-:Y:S01]  /*76a0*/  @P1 FMUL R9, R9, 0.25 ;  /* 0x3e80000009091820 */ /* 0x000fe20000400000 */
[----:B------:R-:W-:Y:S01]  /*76b0*/  @P1 FMUL R11, R11, 0.25 ;  /* 0x3e8000000b0b1820 */ /* 0x000fe20000400000 */
[C---:B----4-:R-:W-:Y:S01]  /*76c0*/  FMUL R4, R39.reuse, R4 ;  /* 0x0000000427047220 */ /* 0x050fe20000400000 */
[----:B------:R-:W-:Y:S01]  /*76d0*/  FMUL R41, R39, R6 ;  /* 0x0000000627297220 */ /* 0x000fe20000400000 */
[----:B------:R-:W-:Y:S01]  /*76e0*/  @!P0 FMUL R5, R5, 16777216 ;  /* 0x4b80000005058820 */ /* 0x000fe20000400000 */
[----:B------:R-:W-:Y:S01]  /*76f0*/  @!P0 FMUL R7, R7, 16777216 ;  /* 0x4b80000007078820 */ /* 0x000fe20000400000 */
[----:B------:R-:W-:Y:S01]  /*7700*/  @!P0 FMUL R9, R9, 16777216 ;  /* 0x4b80000009098820 */ /* 0x000fe20000400000 */
[----:B------:R-:W-:Y:S01]  /*7710*/  @!P0 FMUL R11, R11, 16777216 ;  /* 0x4b8000000b0b8820 */ /* 0x000fe20000400000 */
[----:B------:R-:W-:Y:S01]  /*7720*/  @P1 FMUL R8, R8, 0.25 ;  /* 0x3e80000008081820 */ /* 0x000fe20000400000 */
        /* <DEDUP_REMOVED lines=9> */
[----:B------:R-:W-:Y:S01]  /*77c0*/  F2FP.F16.F32.PACK_AB R40, R41, R4 ;  /* 0x000000042928723e */ /* 0x000fe200000000ff */
[C---:B------:R-:W-:Y:S01]  /*77d0*/  FMUL R5, R39.reuse, R5 ;  /* 0x0000000527057220 */ /* 0x040fe20000400000 */
[C---:B------:R-:W-:Y:S01]  /*77e0*/  FMUL R4, R39.reuse, R7 ;  /* 0x0000000727047220 */ /* 0x040fe20000400000 */
[C---:B------:R-:W-:Y:S01]  /*77f0*/  FMUL R9, R39.reuse, R9 ;  /* 0x0000000927097220 */ /* 0x040fe20000400000 */
[----:B------:R-:W-:Y:S01]  /*7800*/  FMUL R6, R39, R11 ;  /* 0x0000000b27067220 */ /* 0x000fe20000400000 */
[----:B------:R-:W-:Y:S01]  /*7810*/  FFMA.FTZ R37, R38, R37, 0.28857114911079406738 ;  /* 0x3e93bf9926257423 */ /* 0x000fe20000010025 */
[----:B------:R-:W-:Y:S01]  /*7820*/  @!P0 FMUL R8, R8, 16777216 ;  /* 0x4b80000008088820 */ /* 0x000fe20000400000 */
        /* <DEDUP_REMOVED lines=9> */
[----:B------:R-:W-:Y:S01]  /*78c0*/  F2FP.F16.F32.PACK_AB R44, R4, R5 ;  /* 0x00000005042c723e */ /* 0x000fe200000000ff */
[----:B------:R-:W-:Y:S01]  /*78d0*/  FFMA.FTZ R37, R38, R37, -0.36067417263984680176 ;  /* 0xbeb8aa4926257423 */ /* 0x000fe20000010025 */
[----:B------:R-:W-:Y:S01]  /*78e0*/  F2FP.F16.F32.PACK_AB R45, R6, R9 ;  /* 0x00000009062d723e */ /* 0x000fe200000000ff */
        /* <DEDUP_REMOVED lines=9> */
[----:B------:R-:W-:Y:S01]  /*7980*/  FMUL R6, R39, R19 ;  /* 0x0000001327067220 */ /* 0x000fe20000400000 */
[----:B------:R-:W-:Y:S01]  /*7990*/  FFMA.FTZ R37, R38, R37, 0.48089820146560668945 ;  /* 0x3ef6384a26257423 */ /* 0x000fe20000010025 */
[----:B------:R-:W-:Y:S01]  /*79a0*/  F2FP.F16.F32.PACK_AB R41, R7, R8 ;  /* 0x000000080729723e */ /* 0x000fe200000000ff */
[----:B------:R-:W-:Y:S01]  /*79b0*/  @P1 FMUL R20, R20, 0.25 ;  /* 0x3e80000014141820 */ /* 0x000fe20000400000 */
[----:B------:R-:W-:Y:S01]  /*79c0*/  F2FP.F16.F32.PACK_AB R42, R11, R12 ;  /* 0x0000000c0b2a723e */ /* 0x000fe200000000ff */
[----:B------:R-:W-:Y:S01]  /*79d0*/  FFMA.FTZ R37, R38, R37, -0.72134751081466674805 ;  /* 0xbf38aa3b26257423 */ /* 0x000fe20000010025 */
[----:B------:R-:W-:Y:S01]  /*79e0*/  F2FP.F16.F32.PACK_AB R46, R4, R13 ;  /* 0x0000000d042e723e */ /* 0x000fe200000000ff */
[----:B------:R-:W-:Y:S01]  /*79f0*/  IMAD R4, R2, UR5, RZ ;  /* 0x0000000502047c24 */ /* 0x000fe2000f8e02ff */
[----:B------:R-:W-:Y:S01]  /*7a00*/  F2FP.F16.F32.PACK_AB R43, R5, R16 ;  /* 0x00000010052b723e */ /* 0x000fe200000000ff */
[----:B------:R-:W-:Y:S01]  /*7a10*/  FMUL R37, R38, R37 ;  /* 0x0000002526257220 */ /* 0x000fe20000400000 */
[----:B------:R-:W-:Y:S01]  /*7a20*/  F2FP.F16.F32.PACK_AB R47, R6, R17 ;  /* 0x00000011062f723e */ /* 0x000fe200000000ff */
[----:B------:R-:W-:Y:S01]  /*7a30*/  @P2 IMAD.MOV.U32 R6, RZ, RZ, 0x7f800000 ;  /* 0x7f800000ff062424 */ /* 0x000fe200078e00ff */
[----:B------:R-:W-:Y:S01]  /*7a40*/  USHF.L.U32 UR5, UR4, 0x1, URZ ;  /* 0x0000000104057899 */ /* 0x000fe200080006ff */
[----:B--2---:R-:W-:Y:S01]  /*7a50*/  STS.128 [R48], R40 ;  /* 0x0000002830007388 */ /* 0x004fe20000000c00 */
[C---:B------:R-:W-:Y:S01]  /*7a60*/  FMUL R37, R38.reuse, R37 ;  /* 0x0000002526257220 */ /* 0x040fe20000400000 */
[----:B------:R-:W-:Y:S01]  /*7a70*/  SHF.R.U32.HI R9, RZ, 0x6, R0 ;  /* 0x00000006ff097819 */ /* 0x000fe20000011600 */
[----:B------:R-:W-:Y:S01]  /*7a80*/  @P1 FMUL R21, R21, 0.25 ;  /* 0x3e80000015151820 */ /* 0x000fe20000400000 */
[----:B------:R0:W-:Y:S01]  /*7a90*/  STS.128 [R48+0x400], R44 ;  /* 0x0004002c30007388 */ /* 0x0001e20000000c00 */
[----:B------:R-:W-:Y:S01]  /*7aa0*/  FFMA.FTZ R37, R38, 1.4426950216293334961, R37 ;  /* 0x3fb8aa3b26257823 */ /* 0x000fe20000010025 */
[----:B------:R-:W-:Y:S01]  /*7ab0*/  @P1 FMUL R22, R22, 0.25 ;  /* 0x3e80000016161820 */ /* 0x000fe20000400000 */
[----:B------:R-:W-:Y:S01]  /*7ac0*/  @P1 FMUL R23, R23, 0.25 ;  /* 0x3e80000017171820 */ /* 0x000fe20000400000 */
[----:B------:R-:W-:-:S02]  /*7ad0*/  IMAD.SHL.U32 R5, R4, 0x2, RZ ;  /* 0x0000000204057824 */ /* 0x000fc400078e00ff */
[----:B------:R-:W-:Y:S01]  /*7ae0*/  FADD R36, R36, R37 ;  /* 0x0000002524247221 */ /* 0x000fe20000000000 */
[----:B------:R-:W-:Y:S01]  /*7af0*/  @P2 FFMA.FTZ R36, R50, R6, +INF ;  /* 0x7f80000032242423 */ /* 0x000fe20000010006 */
[----:B------:R-:W-:Y:S01]  /*7b00*/  SGXT.U32 R9, R9, 0x1 ;  /* 0x000000010909781a */ /* 0x000fe20000000000 */
[----:B------:R-:W-:Y:S01]  /*7b10*/  @P1 FMUL R24, R24, 0.25 ;  /* 0x3e80000018181820 */ /* 0x000fe20000400000 */
[----:B------:R-:W-:Y:S01]  /*7b20*/  @P1 FMUL R26, R26, 0.25 ;  /* 0x3e8000001a1a1820 */ /* 0x000fe20000400000 */
[----:B------:R-:W-:Y:S01]  /*7b30*/  @!P0 FMUL R20, R20, 16777216 ;  /* 0x4b80000014148820 */ /* 0x000fe20000400000 */
[----:B------:R-:W-:Y:S01]  /*7b40*/  @!P0 FMUL R21, R21, 16777216 ;  /* 0x4b80000015158820 */ /* 0x000fe20000400000 */
[----:B------:R-:W-:Y:S01]  /*7b50*/  @!P0 FMUL R22, R22, 16777216 ;  /* 0x4b80000016168820 */ /* 0x000fe20000400000 */
[----:B------:R-:W-:Y:S01]  /*7b60*/  @!P0 FMUL R23, R23, 16777216 ;  /* 0x4b80000017178820 */ /* 0x000fe20000400000 */
[----:B-----5:R-:W-:Y:S01]  /*7b70*/  IADD3 R62, P2, P4, R5, UR5, R62 ;  /* 0x00000005053e7c10 */ /* 0x020fe2000fc5e03e */
[----:B------:R-:W-:Y:S01]  /*7b80*/  UIMAD.WIDE UR4, UR4, 0x2, URZ ;  /* 0x00000002040478a5 */ /* 0x000fe2000f8e02ff */
[----:B------:R-:W-:-:S04]  /*7b90*/  IMAD.HI R4, R4, 0x2, RZ ;  /* 0x0000000204047827 */ /* 0x000fc800078e02ff */
[----:B------:R-:W-:Y:S01]  /*7ba0*/  @!P0 FMUL R24, R24, 16777216 ;  /* 0x4b80000018188820 */ /* 0x000fe20000400000 */
[----:B------:R-:W-:Y:S01]  /*7bb0*/  @!P0 FMUL R26, R26, 16777216 ;  /* 0x4b8000001a1a8820 */ /* 0x000fe20000400000 */
[C---:B------:R-:W-:Y:S01]  /*7bc0*/  FMUL R20, R39.reuse, R20 ;  /* 0x0000001427147220 */ /* 0x040fe20000400000 */
[C---:B------:R-:W-:Y:S01]  /*7bd0*/  FMUL R21, R39.reuse, R21 ;  /* 0x0000001527157220 */ /* 0x040fe20000400000 */
[C---:B------:R-:W-:Y:S01]  /*7be0*/  FMUL R7, R39.reuse, R22 ;  /* 0x0000001627077220 */ /* 0x040fe20000400000 */
[----:B------:R-:W-:Y:S01]  /*7bf0*/  FMUL R6, R39, R23 ;  /* 0x0000001727067220 */ /* 0x000fe20000400000 */
[----:B------:R-:W-:Y:S01]  /*7c00*/  FSEL R5, R36, -INF , P3 ;  /* 0xff80000024057808 */ /* 0x000fe20001800000 */
[----:B-1----:R-:W-:Y:S01]  /*7c10*/  IMAD R9, R9, R56, RZ ;  /* 0x0000003809097224 */ /* 0x002fe200078e02ff */
[----:B0-----:R-:W-:Y:S01]  /*7c20*/  LOP3.LUT R44, R49, 0x7f0, RZ, 0xc0, !PT ;  /* 0x000007f0312c7812 */ /* 0x001fe200078ec0ff */
[----:B------:R-:W-:Y:S01]  /*7c30*/  BAR.SYNC.DEFER_BLOCKING 0x0 ;  /* 0x0000000000007b1d */ /* 0x000fe20000010000 */
[----:B------:R-:W-:Y:S01]  /*7c40*/  @P1 FMUL R28, R28, 0.25 ;  /* 0x3e8000001c1c1820 */ /* 0x000fe20000400000 */
[----:B------:R-:W-:Y:S01]  /*7c50*/  @P1 FMUL R30, R30, 0.25 ;  /* 0x3e8000001e1e1820 */ /* 0x000fe20000400000 */
[C---:B------:R-:W-:Y:S01]  /*7c60*/  FMUL R24, R39.reuse, R24 ;  /* 0x0000001827187220 */ /* 0x040fe20000400000 */
[----:B------:R-:W-:Y:S01]  /*7c70*/  FMUL R17, R39, R26 ;  /* 0x0000001a27117220 */ /* 0x000fe20000400000 */
[----:B------:R-:W-:Y:S01]  /*7c80*/  @!P0 FMUL R28, R28, 16777216 ;  /* 0x4b8000001c1c8820 */ /* 0x000fe20000400000 */
[----:B------:R-:W-:Y:S01]  /*7c90*/  @!P0 FMUL R30, R30, 16777216 ;  /* 0x4b8000001e1e8820 */ /* 0x000fe20000400000 */
[----:B------:R-:W-:Y:S01]  /*7ca0*/  FFMA R88, R5, 0.69314718246459960938, R88 ;  /* 0x3f31721805587823 */ /* 0x000fe20000000058 */
[----:B------:R-:W-:Y:S01]  /*7cb0*/  IADD3.X R64, PT, PT, R4, UR5, R63, P2, P4 ;  /* 0x0000000504407c10 */ /* 0x000fe200097e843f */
[----:B------:R-:W-:Y:S01]  /*7cc0*/  IMAD R11, R56, 0x2, R9 ;  /* 0x00000002380b7824 */ /* 0x000fe200078e0209 */
[----:B------:R-:W-:Y:S01]  /*7cd0*/  F2FP.F16.F32.PACK_AB R36, R7, R20 ;  /* 0x000000140724723e */ /* 0x000fe200000000ff */
[----:B------:R-:W-:Y:S01]  /*7ce0*/  @P1 FMUL R32, R32, 0.25 ;  /* 0x3e80000020201820 */ /* 0x000fe20000400000 */
[----:B------:R-:W-:Y:S01]  /*7cf0*/  F2FP.F16.F32.PACK_AB R40, R6, R21 ;  /* 0x000000150628723e */ /* 0x000fe200000000ff */
[----:B------:R-:W-:Y:S01]  /*7d00*/  @P1 FMUL R34, R34, 0.25 ;  /* 0x3e80000022221820 */ /* 0x000fe20000400000 */
[C---:B------:R-:W-:Y:S01]  /*7d10*/  FMUL R28, R39.reuse, R28 ;  /* 0x0000001c271c7220 */ /* 0x040fe20000400000 */
[----:B------:R-:W-:Y:S01]  /*7d20*/  FMUL R19, R39, R30 ;  /* 0x0000001e27137220 */ /* 0x000fe20000400000 */
[----:B------:R-:W-:Y:S01]  /*7d30*/  F2FP.F16.F32.PACK_AB R37, R17, R24 ;  /* 0x000000181125723e */ /* 0x000fe200000000ff */
[----:B------:R-:W-:Y:S01]  /*7d40*/  @P1 FMUL R25, R25, 0.25 ;  /* 0x3e80000019191820 */ /* 0x000fe20000400000 */
[----:B------:R-:W-:Y:S01]  /*7d50*/  LEA R17, R56, R11, 0x1 ;  /* 0x0000000b38117211 */ /* 0x000fe200078e08ff */
[----:B------:R-:W-:Y:S01]  /*7d60*/  @P1 FMUL R27, R27, 0.25 ;  /* 0x3e8000001b1b1820 */ /* 0x000fe20000400000 */
[----:B------:R-:W-:Y:S01]  /*7d70*/  @P1 FMUL R29, R29, 0.25 ;  /* 0x3e8000001d1d1820 */ /* 0x000fe20000400000 */
[----:B------:R-:W-:Y:S01]  /*7d80*/  @P1 FMUL R31, R31, 0.25 ;  /* 0x3e8000001f1f1820 */ /* 0x000fe20000400000 */
[----:B------:R-:W-:Y:S01]  /*7d90*/  @P1 FMUL R33, R33, 0.25 ;  /* 0x3e80000021211820 */ /* 0x000fe20000400000 */
[----:B------:R-:W-:Y:S01]  /*7da0*/  @P1 FMUL R35, R35, 0.25 ;  /* 0x3e80000023231820 */ /* 0x000fe20000400000 */
[----:B------:R-:W0:Y:S01]  /*7db0*/  LDS.128 R12, [R44+UR11] ;  /* 0x0000000b2c0c7984 */ /* 0x000e220008000c00 */
[----:B------:R-:W-:Y:S01]  /*7dc0*/  @!P0 FMUL R32, R32, 16777216 ;  /* 0x4b80000020208820 */ /* 0x000fe20000400000 */
[----:B------:R-:W-:Y:S01]  /*7dd0*/  @!P0 FMUL R34, R34, 16777216 ;  /* 0x4b80000022228820 */ /* 0x000fe20000400000 */
[----:B------:R-:W-:Y:S01]  /*7de0*/  F2FP.F16.F32.PACK_AB R38, R19, R28 ;  /* 0x0000001c1326723e */ /* 0x000fe200000000ff */
[----:B------:R-:W-:Y:S01]  /*7df0*/  LDS.128 R4, [R44+UR11+0x800] ;  /* 0x0008000b2c047984 */ /* 0x000fe20008000c00 */
[----:B------:R-:W-:-:S02]  /*7e00*/  IMAD R19, R56, 0x2, R17 ;  /* 0x0000000238137824 */ /* 0x000fc400078e0211 */
[----:B------:R-:W-:Y:S01]  /*7e10*/  @!P0 FMUL R25, R25, 16777216 ;  /* 0x4b80000019198820 */ /* 0x000fe20000400000 */
[----:B------:R-:W-:Y:S01]  /*7e20*/  @!P0 FMUL R27, R27, 16777216 ;  /* 0x4b8000001b1b8820 */ /* 0x000fe20000400000 */
[----:B------:R-:W-:Y:S01]  /*7e30*/  @!P0 FMUL R29, R29, 16777216 ;  /* 0x4b8000001d1d8820 */ /* 0x000fe20000400000 */
[----:B------:R-:W-:Y:S01]  /*7e40*/  @!P0 FMUL R31, R31, 16777216 ;  /* 0x4b8000001f1f8820 */ /* 0x000fe20000400000 */
[----:B------:R-:W-:Y:S01]  /*7e50*/  @!P0 FMUL R33, R33, 16777216 ;  /* 0x4b80000021218820 */ /* 0x000fe20000400000 */
[----:B------:R-:W-:Y:S01]  /*7e60*/  @!P0 FMUL R35, R35, 16777216 ;  /* 0x4b80000023238820 */ /* 0x000fe20000400000 */
[C---:B------:R-:W-:Y:S01]  /*7e70*/  FMUL R32, R39.reuse, R32 ;  /* 0x0000002027207220 */ /* 0x040fe20000400000 */
[C---:B------:R-:W-:Y:S01]  /*7e80*/  FMUL R23, R39.reuse, R34 ;  /* 0x0000002227177220 */ /* 0x040fe20000400000 */
[C---:B------:R-:W-:Y:S02]  /*7e90*/  IMAD R21, R56.reuse, 0x2, R19 ;  /* 0x0000000238157824 */ /* 0x040fe400078e0213 */
[C---:B------:R-:W-:Y:S01]  /*7ea0*/  FMUL R25, R39.reuse, R25 ;  /* 0x0000001927197220 */ /* 0x040fe20000400000 */
[C---:B------:R-:W-:Y:S01]  /*7eb0*/  FMUL R8, R39.reuse, R27 ;  /* 0x0000001b27087220 */ /* 0x040fe20000400000 */
[C---:B------:R-:W-:Y:S01]  /*7ec0*/  FMUL R29, R39.reuse, R29 ;  /* 0x0000001d271d7220 */ /* 0x040fe20000400000 */
[C---:B------:R-:W-:Y:S01]  /*7ed0*/  FMUL R10, R39.reuse, R31 ;  /* 0x0000001f270a7220 */ /* 0x040fe20000400000 */
[C---:B------:R-:W-:Y:S01]  /*7ee0*/  FMUL R33, R39.reuse, R33 ;  /* 0x0000002127217220 */ /* 0x040fe20000400000 */
[----:B------:R-:W-:Y:S01]  /*7ef0*/  FMUL R16, R39, R35 ;  /* 0x0000002327107220 */ /* 0x000fe20000400000 */
[----:B------:R-:W-:Y:S01]  /*7f00*/  F2FP.F16.F32.PACK_AB R39, R23, R32 ;  /* 0x000000201727723e */ /* 0x000fe200000000ff */
[----:B------:R-:W-:Y:S01]  /*7f10*/  BAR.SYNC.DEFER_BLOCKING 0x0 ;  /* 0x0000000000007b1d */ /* 0x000fe20000010000 */
[----:B------:R-:W-:Y:S01]  /*7f20*/  IMAD R23, R56, 0x2, R21 ;  /* 0x0000000238177824 */ /* 0x000fe200078e0215 */
[----:B------:R-:W-:-:S02]  /*7f30*/  F2FP.F16.F32.PACK_AB R41, R8, R25 ;  /* 0x000000190829723e */ /* 0x000fc400000000ff */
[----:B------:R-:W-:Y:S01]  /*7f40*/  F2FP.F16.F32.PACK_AB R42, R10, R29 ;  /* 0x0000001d0a2a723e */ /* 0x000fe200000000ff */
[----:B------:R-:W-:Y:S01]  /*7f50*/  IMAD R25, R56, 0x2, R23 ;  /* 0x0000000238197824 */ /* 0x000fe200078e0217 */
[----:B------:R-:W-:Y:S01]  /*7f60*/  F2FP.F16.F32.PACK_AB R43, R16, R33 ;  /* 0x00000021102b723e */ /* 0x000fe200000000ff */
[----:B------:R-:W1:Y:S01]  /*7f70*/  LDCU UR4, c[0x0][0x3ec] ;  /* 0x00007d80ff0477ac */ /* 0x000e620008000800 */
[-C--:B------:R-:W-:Y:S01]  /*7f80*/  LEA R8, P0, R9, R62.reuse, 0x1 ;  /* 0x0000003e09087211 */ /* 0x080fe200078008ff */
[C---:B------:R-:W-:Y:S01]  /*7f90*/  IMAD R26, R56.reuse, 0x2, R25 ;  /* 0x00000002381a7824 */ /* 0x040fe200078e0219 */
[----:B------:R-:W-:Y:S02]  /*7fa0*/  LEA R10, P1, R11, R62, 0x1 ;  /* 0x0000003e0b0a7211 */ /* 0x000fe400078208ff */
[----:B------:R-:W-:Y:S01]  /*7fb0*/  LEA.HI.X.SX32 R9, R9, R64, 0x1, P0 ;  /* 0x0000004009097211 */ /* 0x000fe200000f0eff */
[----:B------:R-:W-:Y:S01]  /*7fc0*/  IMAD R27, R56, 0x2, R26 ;  /* 0x00000002381b7824 */ /* 0x000fe200078e021a */
[----:B------:R-:W-:-:S02]  /*7fd0*/  LEA R16, P0, R17, R62, 0x1 ;  /* 0x0000003e11107211 */ /* 0x000fc400078008ff */
[-C--:B------:R-:W-:Y:S02]  /*7fe0*/  LEA.HI.X.SX32 R11, R11, R64.reuse, 0x1, P1 ;  /* 0x000000400b0b7211 */ /* 0x080fe400008f0eff */
[C---:B------:R-:W-:Y:S02]  /*7ff0*/  LEA R28, R56.reuse, R27, 0x1 ;  /* 0x0000001b381c7211 */ /* 0x040fe400078e08ff */
[----:B------:R-:W-:Y:S02]  /*8000*/  LEA.HI.X.SX32 R17, R17, R64, 0x1, P0 ;  /* 0x0000004011117211 */ /* 0x000fe400000f0eff */
[----:B------:R-:W-:Y:S01]  /*8010*/  LEA R18, P0, R19, R62, 0x1 ;  /* 0x0000003e13127211 */ /* 0x000fe200078008ff */
[C---:B------:R-:W-:Y:S01]  /*8020*/  IMAD R29, R56.reuse, 0x2, R28 ;  /* 0x00000002381d7824 */ /* 0x040fe200078e021c */
[----:B------:R-:W-:Y:S01]  /*8030*/  STS.128 [R48], R36 ;  /* 0x0000002430007388 */ /* 0x000fe20000000c00 */
[----:B0-----:R-:W-:Y:S01]  /*8040*/  PRMT R34, R13, 0x7632, R34 ;  /* 0x000076320d227816 */ /* 0x001fe20000000022 */
[----:B-1----:R-:W-:Y:S01]  /*8050*/  UIMAD UR4, UR10, UR4, URZ ;  /* 0x000000040a0472a4 */ /* 0x002fe2000f8e02ff */
[C---:B------:R-:W-:Y:S01]  /*8060*/  IMAD R30, R56.reuse, 0x2, R29 ;  /* 0x00000002381e7824 */ /* 0x040fe200078e021d */
[----:B------:R-:W-:Y:S01]  /*8070*/  STS.128 [R48+0x400], R40 ;  /* 0x0004002830007388 */ /* 0x000fe20000000c00 */
[----:B------:R-:W-:Y:S01]  /*8080*/  LEA.HI.X.SX32 R19, R19, R64, 0x1, P0 ;  /* 0x0000004013137211 */ /* 0x000fe200000f0eff */
[----:B------:R-:W-:Y:S01]  /*8090*/  USHF.L.U32 UR6, UR4, 0x2, URZ ;  /* 0x0000000204067899 */ /* 0x000fe200080006ff */
[C---:B------:R-:W-:Y:S01]  /*80a0*/  IMAD R31, R56.reuse, 0x2, R30 ;  /* 0x00000002381f7824 */ /* 0x040fe200078e021e */
[----:B------:R-:W-:Y:S01]  /*80b0*/  BAR.SYNC.DEFER_BLOCKING 0x0 ;  /* 0x0000000000007b1d */ /* 0x000fe20000010000 */
[----:B------:R-:W-:Y:S01]  /*80c0*/  LEA R20, P0, R21, R62, 0x1 ;  /* 0x0000003e15147211 */ /* 0x000fe200078008ff */
[----:B------:R-:W-:Y:S01]  /*80d0*/  UIMAD.WIDE UR4, UR4, 0x4, URZ ;  /* 0x00000004040478a5 */ /* 0x000fe2000f8e02ff */
[----:B------:R-:W-:Y:S01]  /*80e0*/  IMAD R32, R56, 0x2, R31 ;  /* 0x0000000238207824 */ /* 0x000fe200078e021f */
[----:B------:R-:W-:-:S02]  /*80f0*/  LOP3.LUT R0, R0, 0x7f, RZ, 0xc0, !PT ;  /* 0x0000007f00007812 */ /* 0x000fc400078ec0ff */
[----:B------:R-:W-:Y:S01]  /*8100*/  LEA.HI.X.SX32 R21, R21, R64, 0x1, P0 ;  /* 0x0000004015157211 */ /* 0x000fe200000f0eff */
[----:B------:R-:W-:Y:S01]  /*8110*/  IMAD R33, R56, 0x2, R32 ;  /* 0x0000000238217824 */ /* 0x000fe200078e0220 */
[----:B------:R-:W-:-:S04]  /*8120*/  LEA R22, P0, R23, R62, 0x1 ;  /* 0x0000003e17167211 */ /* 0x000fc800078008ff */
[----:B------:R-:W-:Y:S02]  /*8130*/  LEA.HI.X.SX32 R23, R23, R64, 0x1, P0 ;  /* 0x0000004017177211 */ /* 0x000fe400000f0eff */
[----:B------:R-:W-:-:S04]  /*8140*/  LEA R24, P0, R25, R62, 0x1 ;  /* 0x0000003e19187211 */ /* 0x000fc800078008ff */
[----:B------:R-:W-:Y:S01]  /*8150*/  LEA.HI.X.SX32 R25, R25, R64, 0x1, P0 ;  /* 0x0000004019197211 */ /* 0x000fe200000f0eff */
[----:B------:R0:W-:Y:S02]  /*8160*/  STG.E.U16 desc[UR30][R8.64], R12 ;  /* 0x0000000c08007986 */ /* 0x0001e4000c10151e */
[----:B0-----:R-:W-:Y:S02]  /*8170*/  PRMT R9, R12, 0x7632, R9 ;  /* 0x000076320c097816 */ /* 0x001fe40000000009 */
[----:B------:R-:W-:-:S03]  /*8180*/  LEA R12, P0, R26, R62, 0x1 ;  /* 0x0000003e1a0c7211 */ /* 0x000fc600078008ff */
[----:B------:R-:W-:Y:S04]  /*8190*/  STG.E.U16 desc[UR30][R10.64], R9 ;  /* 0x000000090a007986 */ /* 0x000fe8000c10151e */
[----:B------:R0:W-:Y:S04]  /*81a0*/  STG.E.U16 desc[UR30][R16.64], R13 ;  /* 0x0000000d10007986 */ /* 0x0001e8000c10151e */
[----:B------:R1:W-:Y:S04]  /*81b0*/  STG.E.U16 desc[UR30][R18.64], R34 ;  /* 0x0000002212007986 */ /* 0x0003e8000c10151e */
[----:B------:R-:W2:Y:S01]  /*81c0*/  LDS.128 R8, [R44+UR11] ;  /* 0x0000000b2c087984 */ /* 0x000ea20008000c00 */
[----:B0-----:R-:W-:-:S03]  /*81d0*/  PRMT R13, R14, 0x7632, R13 ;  /* 0x000076320e0d7816 */ /* 0x001fc6000000000d */
[----:B------:R0:W-:Y:S01]  /*81e0*/  STG.E.U16 desc[UR30][R20.64], R14 ;  /* 0x0000000e14007986 */ /* 0x0001e2000c10151e */
[----:B-1----:R-:W-:-:S03]  /*81f0*/  IMAD R34, R56, 0x2, R33 ;  /* 0x0000000238227824 */ /* 0x002fc600078e0221 */
[----:B------:R1:W-:Y:S01]  /*8200*/  STG.E.U16 desc[UR30][R22.64], R13 ;  /* 0x0000000d16007986 */ /* 0x0003e2000c10151e */
[----:B------:R-:W-:Y:S02]  /*8210*/  LEA R18, P1, R28, R62, 0x1 ;  /* 0x0000003e1c127211 */ /* 0x000fe400078208ff */
[----:B------:R-:W-:Y:S01]  /*8220*/  LEA R35, R56, R34, 0x1 ;  /* 0x0000002238237211 */ /* 0x000fe200078e08ff */
[----:B------:R3:W-:Y:S01]  /*8230*/  STG.E.U16 desc[UR30][R24.64], R15 ;  /* 0x0000000f18007986 */ /* 0x0007e2000c10151e */
[-C--:B------:R-:W-:Y:S02]  /*8240*/  LEA.HI.X.SX32 R19, R28, R64.reuse, 0x1, P1 ;  /* 0x000000401c137211 */ /* 0x080fe400008f0eff */
[----:B0-----:R-:W-:Y:S01]  /*8250*/  PRMT R14, R15, 0x7632, R14 ;  /* 0x000076320f0e7816 */ /* 0x001fe2000000000e */
[----:B------:R-:W-:Y:S01]  /*8260*/  IMAD R37, R56, 0x2, R35 ;  /* 0x0000000238257824 */ /* 0x000fe200078e0223 */
[----:B-1----:R-:W-:-:S03]  /*8270*/  LEA.HI.X.SX32 R13, R26, R64, 0x1, P0 ;  /* 0x000000401a0d7211 */ /* 0x002fc600000f0eff */
[----:B------:R-:W-:Y:S01]  /*8280*/  IMAD R38, R56, 0x2, R37 ;  /* 0x0000000238267824 */ /* 0x000fe200078e0225 */
[CC--:B------:R-:W-:Y:S02]  /*8290*/  LEA R16, P0, R27.reuse, R62.reuse, 0x1 ;  /* 0x0000003e1b107211 */ /* 0x0c0fe400078008ff */
[----:B------:R-:W-:Y:S01]  /*82a0*/  LEA R22, P1, R30, R62, 0x1 ;  /* 0x0000003e1e167211 */ /* 0x000fe200078208ff */
[C---:B------:R-:W-:Y:S01]  /*82b0*/  IMAD R39, R56.reuse, 0x2, R38 ;  /* 0x0000000238277824 */ /* 0x040fe200078e0226 */
[----:B------:R-:W-:Y:S01]  /*82c0*/  STG.E.U16 desc[UR30][R12.64], R14 ;  /* 0x0000000e0c007986 */ /* 0x000fe2000c10151e */
[----:B------:R-:W-:Y:S02]  /*82d0*/  LEA.HI.X.SX32 R17, R27, R64, 0x1, P0 ;  /* 0x000000401b117211 */ /* 0x000fe400000f0eff */
[----:B------:R-:W-:Y:S01]  /*82e0*/  IMAD R41, R56, 0x2, R39 ;  /* 0x0000000238297824 */ /* 0x000fe200078e0227 */
[----:B------:R-:W0:Y:S01]  /*82f0*/  LDS.128 R12, [R44+UR11+0x800] ;  /* 0x0008000b2c0c7984 */ /* 0x000e220008000c00 */
[----:B------:R-:W-:-:S02]  /*8300*/  LEA R20, P0, R29, R62, 0x1 ;  /* 0x0000003e1d147211 */ /* 0x000fc400078008ff */
[----:B------:R-:W-:Y:S01]  /*8310*/  IMAD R43, R56, 0x2, R41 ;  /* 0x00000002382b7824 */ /* 0x000fe200078e0229 */
[-C--:B------:R-:W-:Y:S02]  /*8320*/  LEA.HI.X.SX32 R23, R30, R64.reuse, 0x1, P1 ;  /* 0x000000401e177211 */ /* 0x080fe400008f0eff */
[----:B------:R-:W-:Y:S01]  /*8330*/  LEA.HI.X.SX32 R21, R29, R64, 0x1, P0 ;  /* 0x000000401d157211 */ /* 0x000fe200000f0eff */
[----:B------:R-:W-:Y:S01]  /*8340*/  IMAD R45, R56, 0x2, R43 ;  /* 0x00000002382d7824 */ /* 0x000fe200078e022b */
[CC--:B---3--:R-:W-:Y:S01]  /*8350*/  LEA R24, P0, R31.reuse, R62.reuse, 0x1 ;  /* 0x0000003e1f187211 */ /* 0x0c8fe200078008ff */
[----:B--2---:R1:W-:Y:S01]  /*8360*/  STG.E.U16 desc[UR30][R16.64], R8 ;  /* 0x0000000810007986 */ /* 0x0043e2000c10151e */
[----:B------:R-:W-:Y:S02]  /*8370*/  LEA R26, P1, R32, R62, 0x1 ;  /* 0x0000003e201a7211 */ /* 0x000fe400078208ff */
[----:B------:R-:W-:Y:S02]  /*8380*/  LEA R47, R56, R45, 0x1 ;  /* 0x0000002d382f7211 */ /* 0x000fe400078e08ff */
[----:B------:R-:W-:-:S02]  /*8390*/  LEA.HI.X.SX32 R25, R31, R64, 0x1, P0 ;  /* 0x000000401f197211 */ /* 0x000fc400000f0eff */
[C---:B------:R-:W-:Y:S01]  /*83a0*/  LEA R28, P0, R33.reuse, R62, 0x1 ;  /* 0x0000003e211c7211 */ /* 0x040fe200078008ff */
[----:B------:R-:W-:Y:S01]  /*83b0*/  IMAD R49, R56, 0x2, R47 ;  /* 0x0000000238317824 */ /* 0x000fe200078e022f */
[----:B------:R-:W-:Y:S02]  /*83c0*/  LEA.HI.X.SX32 R27, R32, R64, 0x1, P1 ;  /* 0x00000040201b7211 */ /* 0x000fe400008f0eff */
[----:B------:R-:W-:Y:S01]  /*83d0*/  LEA R30, P1, R34, R62, 0x1 ;  /* 0x0000003e221e7211 */ /* 0x000fe200078208ff */
[----:B------:R-:W-:Y:S01]  /*83e0*/  IMAD R51, R56, 0x2, R49 ;  /* 0x0000000238337824 */ /* 0x000fe200078e0231 */
[-C--:B------:R-:W-:Y:S02]  /*83f0*/  LEA.HI.X.SX32 R29, R33, R64.reuse, 0x1, P0 ;  /* 0x00000040211d7211 */ /* 0x080fe400000f0eff */
[----:B------:R-:W-:Y:S01]  /*8400*/  LEA.HI.X.SX32 R31, R34, R64, 0x1, P1 ;  /* 0x00000040221f7211 */ /* 0x000fe200008f0eff */
[----:B------:R-:W-:Y:S01]  /*8410*/  IMAD R53, R56, 0x2, R51 ;  /* 0x0000000238357824 */ /* 0x000fe200078e0233 */
[----:B------:R-:W-:-:S02]  /*8420*/  LEA R32, P0, R35, R62, 0x1 ;  /* 0x0000003e23207211 */ /* 0x000fc400078008ff */
[-C--:B------:R-:W-:Y:S01]  /*8430*/  LEA R34, P1, R37, R62.reuse, 0x1 ;  /* 0x0000003e25227211 */ /* 0x080fe200078208ff */
[----:B------:R-:W-:Y:S01]  /*8440*/  IMAD R55, R56, 0x2, R53 ;  /* 0x0000000238377824 */ /* 0x000fe200078e0235 */
[----:B------:R-:W-:Y:S02]  /*8450*/  LEA R36, P2, R38, R62, 0x1 ;  /* 0x0000003e26247211 */ /* 0x000fe400078408ff */
[-C--:B------:R-:W-:Y:S01]  /*8460*/  LEA.HI.X.SX32 R33, R35, R64.reuse, 0x1, P0 ;  /* 0x0000004023217211 */ /* 0x080fe200000f0eff */
[----:B------:R-:W-:Y:S01]  /*8470*/  IMAD R57, R56, 0x2, R55 ;  /* 0x0000000238397824 */ /* 0x000fe200078e0237 */
[----:B------:R-:W-:Y:S02]  /*8480*/  PRMT R66, R8, 0x7632, R66 ;  /* 0x0000763208427816 */ /* 0x000fe40000000042 */
[-C--:B------:R-:W-:Y:S01]  /*8490*/  LEA.HI.X.SX32 R35, R37, R64.reuse, 0x1, P1 ;  /* 0x0000004025237211 */ /* 0x080fe200008f0eff */
[----:B------:R-:W-:Y:S01]  /*84a0*/  IMAD R59, R56, 0x2, R57 ;  /* 0x00000002383b7824 */ /* 0x000fe200078e0239 */
[----:B------:R-:W-:Y:S01]  /*84b0*/  LEA.HI.X.SX32 R37, R38, R64, 0x1, P2 ;  /* 0x0000004026257211 */ /* 0x000fe200010f0eff */
[----:B------:R2:W-:Y:S01]  /*84c0*/  STG.E.U16 desc[UR30][R18.64], R66 ;  /* 0x0000004212007986 */ /* 0x0005e2000c10151e */
[----:B------:R-:W-:-:S02]  /*84d0*/  LEA R38, P0, R39, R62, 0x1 ;  /* 0x0000003e27267211 */ /* 0x000fc400078008ff */
[-C--:B------:R-:W-:Y:S01]  /*84e0*/  LEA R40, P1, R41, R62.reuse, 0x1 ;  /* 0x0000003e29287211 */ /* 0x080fe200078208ff */
[----:B------:R3:W-:Y:S01]  /*84f0*/  STG.E.U16 desc[UR30][R20.64], R9 ;  /* 0x0000000914007986 */ /* 0x0007e2000c10151e */
[----:B------:R-:W-:Y:S02]  /*8500*/  LEA R42, P2, R43, R62, 0x1 ;  /* 0x0000003e2b2a7211 */ /* 0x000fe400078408ff */
[----:B-1----:R-:W-:Y:S02]  /*8510*/  PRMT R17, R9, 0x7632, R17 ;  /* 0x0000763209117816 */ /* 0x002fe40000000011 */
[-C--:B------:R-:W-:Y:S02]  /*8520*/  LEA.HI.X.SX32 R39, R39, R64.reuse, 0x1, P0 ;  /* 0x0000004027277211 */ /* 0x080fe400000f0eff */
[----:B------:R-:W-:Y:S01]  /*8530*/  LEA.HI.X.SX32 R41, R41, R64, 0x1, P1 ;  /* 0x0000004029297211 */ /* 0x000fe200008f0eff */
[----:B------:R1:W-:Y:S01]  /*8540*/  STG.E.U16 desc[UR30][R22.64], R17 ;  /* 0x0000001116007986 */ /* 0x0003e2000c10151e */
[----:B--2---:R-:W-:-:S02]  /*8550*/  PRMT R19, R10, 0x7632, R19 ;  /* 0x000076320a137816 */ /* 0x004fc40000000013 */
[----:B------:R-:W-:Y:S01]  /*8560*/  LEA R44, P0, R45, R62, 0x1 ;  /* 0x0000003e2d2c7211 */ /* 0x000fe200078008ff */
[----:B------:R2:W-:Y:S01]  /*8570*/  STG.E.U16 desc[UR30][R24.64], R10 ;  /* 0x0000000a18007986 */ /* 0x0005e2000c10151e */
[----:B------:R-:W-:Y:S02]  /*8580*/  LEA.HI.X.SX32 R43, R43, R64, 0x1, P2 ;  /* 0x000000402b2b7211 */ /* 0x000fe400010f0eff */
[-C--:B------:R-:W-:Y:S01]  /*8590*/  LEA R46, P1, R47, R62.reuse, 0x1 ;  /* 0x0000003e2f2e7211 */ /* 0x080fe200078208ff */
[----:B------:R4:W-:Y:S01]  /*85a0*/  STG.E.U16 desc[UR30][R26.64], R19 ;  /* 0x000000131a007986 */ /* 0x0009e2000c10151e */
[----:B---3--:R-:W-:Y:S02]  /*85b0*/  PRMT R21, R11, 0x7632, R21 ;  /* 0x000076320b157816 */ /* 0x008fe40000000015 */
[----:B------:R-:W-:Y:S01]  /*85c0*/  LEA R48, P2, R49, R62, 0x1 ;  /* 0x0000003e31307211 */ /* 0x000fe200078408ff */
[----:B------:R3:W-:Y:S01]  /*85d0*/  STG.E.U16 desc[UR30][R28.64], R11 ;  /* 0x0000000b1c007986 */ /* 0x0007e2000c10151e */
[----:B------:R-:W-:-:S02]  /*85e0*/  LEA R61, R56, R59, 0x1 ;  /* 0x0000003b383d7211 */ /* 0x000fc400078e08ff */
[----:B-1----:R-:W-:Y:S01]  /*85f0*/  PRMT R23, R4, 0x7632, R23 ;  /* 0x0000763204177816 */ /* 0x002fe20000000017 */
[----:B------:R-:W-:Y:S01]  /*8600*/  STG.E.U16 desc[UR30][R30.64], R21 ;  /* 0x000000151e007986 */ /* 0x000fe2000c10151e */
[-C--:B------:R-:W-:Y:S01]  /*8610*/  LEA.HI.X.SX32 R45, R45, R64.reuse, 0x1, P0 ;  /* 0x000000402d2d7211 */ /* 0x080fe200000f0eff */
[----:B------:R-:W-:Y:S01]  /*8620*/  IMAD R63, R56, 0x2, R61 ;  /* 0x00000002383f7824 */ /* 0x000fe200078e023d */
[----:B------:R-:W-:Y:S01]  /*8630*/  LEA.HI.X.SX32 R47, R47, R64, 0x1, P1 ;  /* 0x000000402f2f7211 */ /* 0x000fe200008f0eff */
[----:B------:R-:W-:Y:S01]  /*8640*/  STG.E.U16 desc[UR30][R32.64], R4 ;  /* 0x0000000420007986 */ /* 0x000fe2000c10151e */
[----:B------:R-:W-:Y:S02]  /*8650*/  LEA R50, P0, R51, R62, 0x1 ;  /* 0x0000003e33327211 */ /* 0x000fe400078008ff */
[----:B------:R-:W-:Y:S01]  /*8660*/  PRMT R8, R5, 0x7632, R8 ;  /* 0x0000763205087816 */ /* 0x000fe20000000008 */
[----:B------:R-:W-:Y:S01]  /*8670*/  STG.E.U16 desc[UR30][R34.64], R23 ;  /* 0x0000001722007986 */ /* 0x000fe2000c10151e */
[----:B------:R-:W-:-:S02]  /*8680*/  LEA.HI.X.SX32 R49, R49, R64, 0x1, P2 ;  /* 0x0000004031317211 */ /* 0x000fc400010f0eff */
[-C--:B------:R-:W-:Y:S01]  /*8690*/  LEA R52, P1, R53, R62.reuse, 0x1 ;  /* 0x0000003e35347211 */ /* 0x080fe200078208ff */
[----:B------:R-:W-:Y:S01]  /*86a0*/  STG.E.U16 desc[UR30][R36.64], R5 ;  /* 0x0000000524007986 */ /* 0x000fe2000c10151e */
[----:B------:R-:W-:Y:S02]  /*86b0*/  LEA R54, P2, R55, R62, 0x1 ;  /* 0x0000003e37367211 */ /* 0x000fe400078408ff */
[----:B------:R-:W-:Y:S01]  /*86c0*/  PRMT R9, R6, 0x7632, R9 ;  /* 0x0000763206097816 */ /* 0x000fe20000000009 */
[----:B------:R-:W-:Y:S01]  /*86d0*/  STG.E.U16 desc[UR30][R38.64], R8 ;  /* 0x0000000826007986 */ /* 0x000fe2000c10151e */
[-C--:B------:R-:W-:Y:S02]  /*86e0*/  LEA.HI.X.SX32 R51, R51, R64.reuse, 0x1, P0 ;  /* 0x0000004033337211 */ /* 0x080fe400000f0eff */
[----:B--2---:R-:W-:Y:S01]  /*86f0*/  PRMT R10, R7, 0x7632, R10 ;  /* 0x00007632070a7816 */ /* 0x004fe2000000000a */
[----:B------:R-:W-:Y:S01]  /*8700*/  STG.E.U16 desc[UR30][R40.64], R6 ;  /* 0x0000000628007986 */ /* 0x000fe2000c10151e */
[----:B------:R-:W-:-:S02]  /*8710*/  LEA.HI.X.SX32 R53, R53, R64, 0x1, P1 ;  /* 0x0000004035357211 */ /* 0x000fc400008f0eff */
[----:B------:R-:W-:Y:S01]  /*8720*/  LEA R56, P0, R57, R62, 0x1 ;  /* 0x0000003e39387211 */ /* 0x000fe200078008ff */
[----:B------:R-:W-:Y:S01]  /*8730*/  STG.E.U16 desc[UR30][R42.64], R9 ;  /* 0x000000092a007986 */ /* 0x000fe2000c10151e */
[----:B------:R-:W-:Y:S02]  /*8740*/  LEA.HI.X.SX32 R55, R55, R64, 0x1, P2 ;  /* 0x0000004037377211 */ /* 0x000fe400010f0eff */
[-C--:B------:R-:W-:Y:S01]  /*8750*/  LEA R58, P1, R59, R62.reuse, 0x1 ;  /* 0x0000003e3b3a7211 */ /* 0x080fe200078208ff */
[----:B------:R1:W-:Y:S01]  /*8760*/  STG.E.U16 desc[UR30][R44.64], R7 ;  /* 0x000000072c007986 */ /* 0x0003e2000c10151e */
[----:B0-----:R-:W-:Y:S02]  /*8770*/  PRMT R25, R12, 0x7632, R25 ;  /* 0x000076320c197816 */ /* 0x001fe40000000019 */
[-C--:B------:R-:W-:Y:S01]  /*8780*/  LEA R60, P2, R61, R62.reuse, 0x1 ;  /* 0x0000003e3d3c7211 */ /* 0x080fe200078408ff */
[----:B------:R-:W-:Y:S01]  /*8790*/  STG.E.U16 desc[UR30][R46.64], R10 ;  /* 0x0000000a2e007986 */ /* 0x000fe2000c10151e */
[----:B------:R-:W-:-:S02]  /*87a0*/  LEA R62, P3, R63, R62, 0x1 ;  /* 0x0000003e3f3e7211 */ /* 0x000fc400078608ff */
[----:B----4-:R-:W-:Y:S01]  /*87b0*/  PRMT R27, R13, 0x7632, R27 ;  /* 0x000076320d1b7816 */ /* 0x010fe2000000001b */
[----:B------:R-:W-:Y:S01]  /*87c0*/  STG.E.U16 desc[UR30][R48.64], R12 ;  /* 0x0000000c30007986 */ /* 0x000fe2000c10151e */
[-C--:B------:R-:W-:Y:S02]  /*87d0*/  LEA.HI.X.SX32 R57, R57, R64.reuse, 0x1, P0 ;  /* 0x0000004039397211 */ /* 0x080fe400000f0eff */
[-C--:B------:R-:W-:Y:S01]  /*87e0*/  LEA.HI.X.SX32 R59, R59, R64.reuse, 0x1, P1 ;  /* 0x000000403b3b7211 */ /* 0x080fe200008f0eff */
[----:B------:R-:W-:Y:S01]  /*87f0*/  STG.E.U16 desc[UR30][R50.64], R25 ;  /* 0x0000001932007986 */ /* 0x000fe2000c10151e */
[----:B---3--:R-:W-:Y:S01]  /*8800*/  PRMT R29, R14, 0x7632, R29 ;  /* 0x000076320e1d7816 */ /* 0x008fe2000000001d */
[----:B-1----:R-:W0:Y:S01]  /*8810*/  LDC.64 R6, c[0x0][0x3a0] ;  /* 0x0000e800ff067b82 */ /* 0x002e220000000a00 */
[-C--:B------:R-:W-:Y:S01]  /*8820*/  LEA.HI.X.SX32 R61, R61, R64.reuse, 0x1, P2 ;  /* 0x000000403d3d7211 */ /* 0x080fe200010f0eff */
[----:B------:R-:W-:Y:S01]  /*8830*/  STG.E.U16 desc[UR30][R52.64], R13 ;  /* 0x0000000d34007986 */ /* 0x000fe2000c10151e */
[----:B------:R-:W-:-:S02]  /*8840*/  LEA.HI.X.SX32 R63, R63, R64, 0x1, P3 ;  /* 0x000000403f3f7211 */ /* 0x000fc400018f0eff */
[----:B------:R-:W-:Y:S01]  /*8850*/  PRMT R31, R15, 0x7632, R31 ;  /* 0x000076320f1f7816 */ /* 0x000fe2000000001f */
[----:B------:R-:W-:Y:S01]  /*8860*/  STG.E.U16 desc[UR30][R54.64], R27 ;  /* 0x0000001b36007986 */ /* 0x000fe2000c10151e */
[----:B------:R-:W-:Y:S01]  /*8870*/  LOP3.LUT R4, R3, 0xf0, RZ, 0xc0, !PT ;  /* 0x000000f003047812 */ /* 0x000fe200078ec0ff */
[----:B------:R-:W-:Y:S01]  /*8880*/  IMAD.SHL.U32 R3, R2, 0x4, RZ ;  /* 0x0000000402037824 */ /* 0x000fe200078e00ff */
[----:B------:R-:W-:Y:S01]  /*8890*/  ISETP.GE.U32.AND P0, PT, R0, 0x40, PT ;  /* 0x000000400000780c */ /* 0x000fe20003f06070 */
[----:B------:R-:W-:Y:S01]  /*88a0*/  STG.E.U16 desc[UR30][R56.64], R14 ;  /* 0x0000000e38007986 */ /* 0x000fe2000c10151e */
[----:B------:R-:W-:-:S03]  /*88b0*/  IMAD.HI R0, R2, 0x4, RZ ;  /* 0x0000000402007827 */ /* 0x000fc600078e02ff */
[----:B------:R-:W-:Y:S04]  /*88c0*/  STG.E.U16 desc[UR30][R58.64], R29 ;  /* 0x0000001d3a007986 */ /* 0x000fe8000c10151e */
[----:B------:R-:W-:Y:S04]  /*88d0*/  STG.E.U16 desc[UR30][R60.64], R15 ;  /* 0x0000000f3c007986 */ /* 0x000fe8000c10151e */
[----:B------:R-:W-:Y:S01]  /*88e0*/  STG.E.U16 desc[UR30][R62.64], R31 ;  /* 0x0000001f3e007986 */ /* 0x000fe2000c10151e */
[----:B------:R-:W-:Y:S01]  /*88f0*/  BAR.SYNC.DEFER_BLOCKING 0x0 ;  /* 0x0000000000007b1d */ /* 0x000fe20000010000 */
[----:B0-----:R-:W-:-:S04]  /*8900*/  IADD3 R2, P1, P2, R3, UR6, R6 ;  /* 0x0000000603027c10 */ /* 0x001fc8000fa3e006 */
[----:B------:R-:W-:Y:S01]  /*8910*/  IADD3.X R3, PT, PT, R0, UR5, R7, P1, P2 ;  /* 0x0000000500037c10 */ /* 0x000fe20008fe4407 */
[----:B------:R-:W-:Y:S02]  /*8920*/  STSM.16.M88 [R65], R88 ;  /* 0x0000005841007844 */ /* 0x000fe40000000000 */
[----:B------:R-:W-:Y:S06]  /*8930*/  BAR.SYNC.DEFER_BLOCKING 0x0 ;  /* 0x0000000000007b1d */ /* 0x000fec0000010000 */
[----:B------:R-:W0:Y:S04]  /*8940*/  LDSM.16.M88 R5, [R4+UR11] ;  /* 0x0000000b0405783b */ /* 0x000e280008000000 */
[----:B0-----:R0:W-:Y:S01]  /*8950*/  @!P0 STG.E desc[UR30][R2.64], R5 ;  /* 0x0000000502008986 */ /* 0x0011e2000c10191e */
[----:B------:R-:W-:Y:S06]  /*8960*/  BAR.SYNC.DEFER_BLOCKING 0x0 ;  /* 0x0000000000007b1d */ /* 0x000fec0000010000 */
[----:B------:R-:W-:Y:S05]  /*8970*/  BRA.U UP1, `(.L_x_20) ;  /* 0x0000000101a07547 */ /* 0x000fea000b800000 */
[----:B------:R-:W1:Y:S01]  /*8980*/  S2UR UR5, SR_CgaCtaId ;  /* 0x00000000000579c3 */ /* 0x000e620000008800 */
[----:B------:R-:W-:Y:S01]  /*8990*/  NOP ;  /* 0x0000000000007918 */ /* 0x000fe20000000000 */
[----:B------:R-:W-:Y:S01]  /*89a0*/  UMOV UR4, 0x50 ;  /* 0x0000005000047882 */ /* 0x000fe20000000000 */
[----:B------:R-:W-:Y:S02]  /*89b0*/  IMAD.U32 R0, RZ, RZ, UR13 ;  /* 0x0000000dff007e24 */ /* 0x000fe4000f8e00ff */
[----:B0-----:R-:W-:Y:S02]  /*89c0*/  IMAD.MOV.U32 R3, RZ, RZ, 0xf ;  /* 0x0000000fff037424 */ /* 0x001fe400078e00ff */
[----:B------:R-:W-:Y:S01]  /*89d0*/  IMAD.MOV.U32 R7, RZ, RZ, 0x1 ;  /* 0x00000001ff077424 */ /* 0x000fe200078e00ff */
[----:B------:R-:W-:-:S04]  /*89e0*/  LOP3.LUT R0, R0, 0xffff, RZ, 0xc0, !PT ;  /* 0x0000ffff00007812 */ /* 0x000fc800078ec0ff */
[----:B------:R-:W-:-:S04]  /*89f0*/  SHF.R.U32.HI R0, RZ, 0x5, R0 ;  /* 0x00000005ff007819 */ /* 0x000fc80000011600 */
[----:B------:R-:W-:Y:S02]  /*8a00*/  IADD3 R2, PT, PT, R0, 0x10, RZ ;  /* 0x0000001000027810 */ /* 0x000fe40007ffe0ff */
[----:B------:R-:W-:Y:S01]  /*8a10*/  SHF.L.U32 R0, R3, R0, RZ ;  /* 0x0000000003007219 */ /* 0x000fe200000006ff */
[----:B-1----:R-:W-:Y:S01]  /*8a20*/  ULEA UR6, UR5, UR4, 0x18 ;  /* 0x0000000405067291 */ /* 0x002fe2000f8ec0ff */
[----:B------:R-:W-:-:S04]  /*8a30*/  SHF.L.U32 R3, R7, R2, RZ ;  /* 0x0000000207037219 */ /* 0x000fc800000006ff */
[----:B------:R-:W-:-:S04]  /*8a40*/  LOP3.LUT R0, R3, R0, RZ, 0xfc, !PT ;  /* 0x0000000003007212 */ /* 0x000fc800078efcff */
[----:B------:R-:W0:Y:S01]  /*8a50*/  LDS R5, [UR6] ;  /* 0x00000006ff057984 */ /* 0x000e220008000800 */
[C---:B------:R-:W-:Y:S02]  /*8a60*/  LOP3.LUT R2, R0.reuse, 0xffff, RZ, 0xc0, !PT ;  /* 0x0000ffff00027812 */ /* 0x040fe400078ec0ff */
[----:B0-----:R-:W-:-:S04]  /*8a70*/  LOP3.LUT R3, R0, 0xffff, R5, 0x80, !PT ;  /* 0x0000ffff00037812 */ /* 0x001fc800078e8005 */
[----:B------:R-:W-:-:S13]  /*8a80*/  ISETP.NE.AND P0, PT, R3, R2, PT ;  /* 0x000000020300720c */ /* 0x000fda0003f05270 */
[----:B------:R-:W-:Y:S05]  /*8a90*/  @P0 BRA `(.L_x_21) ;  /* 0x0000000000500947 */ /* 0x000fea0003800000 */
[----:B------:R-:W-:Y:S02]  /*8aa0*/  SHF.R.U32.HI R5, RZ, 0x10, R5 ;  /* 0x00000010ff057819 */ /* 0x000fe40000011605 */
[----:B------:R-:W-:-:S04]  /*8ab0*/  SHF.R.U32.HI R2, RZ, 0x10, R0 ;  /* 0x00000010ff027819 */ /* 0x000fc80000011600 */
[----:B------:R-:W-:-:S04]  /*8ac0*/  LOP3.LUT R5, R5, R2, RZ, 0xc0, !PT ;  /* 0x0000000205057212 */ /* 0x000fc800078ec0ff */
[----:B------:R-:W-:-:S13]  /*8ad0*/  ISETP.NE.AND P0, PT, R5, R2, PT ;  /* 0x000000020500720c */ /* 0x000fda0003f05270 */
[----:B------:R-:W-:Y:S05]  /*8ae0*/  @P0 BRA `(.L_x_22) ;  /* 0x0000000000300947 */ /* 0x000fea0003800000 */
[----:B------:R-:W-:Y:S01]  /*8af0*/  R2UR UR4, R0 ;  /* 0x00000000000472ca */ /* 0x000fe200000e0000 */
[----:B------:R-:W-:Y:S01]  /*8b00*/  VOTEU.ANY UR5, UPT, PT ;  /* 0x0000000000057886 */ /* 0x000fe200038e0100 */
[----:B------:R-:W0:Y:S01]  /*8b10*/  S2R R0, SR_LANEID ;  /* 0x0000000000007919 */ /* 0x000e220000000000 */
[----:B------:R-:W-:-:S10]  /*8b20*/  UFLO.U32 UR5, UR5 ;  /* 0x00000005000572bd */ /* 0x000fd400080e0000 */
[----:B------:R-:W-:-:S06]  /*8b30*/  ULOP3.LUT UR4, URZ, UR4, URZ, 0x33, !UPT ;  /* 0x00000004ff047292 */ /* 0x000fcc000f8e33ff */
[----:B------:R-:W-:-:S04]  /*8b40*/  IMAD.U32 R2, RZ, RZ, UR4 ;  /* 0x00000004ff027e24 */ /* 0x000fc8000f8e00ff */
[----:B------:R-:W1:Y:S02]  /*8b50*/  REDUX UR7, R2 ;  /* 0x00000000020773c4 */ /* 0x000e640000000000 */
[----:B------:R2:W-:Y:S01]  /*8b60*/  UTCATOMSWS.AND URZ, UR4 ;  /* 0x0000000400ff79e3 */ /* 0x0005e20008000000 */
[----:B0-----:R-:W-:Y:S01]  /*8b70*/  ISETP.EQ.U32.AND P0, PT, R0, UR5, PT ;  /* 0x0000000500007c0c */ /* 0x001fe2000bf02070 */
[----:B-1----:R-:W-:-:S12]  /*8b80*/  IMAD.U32 R0, RZ, RZ, UR7 ;  /* 0x00000007ff007e24 */ /* 0x002fd8000f8e00ff */
[----:B------:R2:W-:Y:S01]  /*8b90*/  @P0 ATOMS.AND RZ, [UR6], R0 ;  /* 0x00000000ffff098c */ /* 0x0005e2000a800006 */
[----:B------:R-:W-:Y:S05]  /*8ba0*/  BRA `(.L_x_20) ;  /* 0x0000000000147947 */ /* 0x000fea0003800000 */
.L_x_22:
[----:B------:R-:W-:-:S07]  /*8bb0*/  MOV R2, 0x8bd0 ;  /* 0x00008bd000027802 */ /* 0x000fce0000000f00 */
[----:B------:R-:W-:Y:S05]  /*8bc0*/  CALL.REL.NOINC `($__internal_0_$__cuda_sm10x_tcgen05_guardrail_trap_col_being_dealloced_not_returned_by_alloc) ;  /* 0x0000000000447944 */ /* 0x000fea0003c00000 */
[----:B------:R-:W-:Y:S05]  /*8bd0*/  BRA `(.L_x_20) ;  /* 0x0000000000087947 */ /* 0x000fea0003800000 */
.L_x_21:
[----:B------:R-:W-:-:S07]  /*8be0*/  MOV R2, 0x8c00 ;  /* 0x00008c0000027802 */ /* 0x000fce0000000f00 */
[----:B------:R-:W-:Y:S05]  /*8bf0*/  CALL.REL.NOINC `($__internal_2_$__cuda_sm10x_tcgen05_guardrail_trap_unallocated_columns_being_dealloced) ;  /* 0x0000000000507944 */ /* 0x000fea0003c00000 */
.L_x_20:
[----:B------:R-:W-:Y:S01]  /*8c00*/  NOP ;  /* 0x0000000000007918 */ /* 0x000fe20000000000 */
[----:B--2---:R-:W-:Y:S05]  /*8c10*/  EXIT ;  /* 0x000000000000794d */ /* 0x004fea0003800000 */
.L_x_8:
[----:B------:R-:W1:Y:S02]  /*8c20*/  SYNCS.PHASECHK.TRANS64.TRYWAIT P3, [UR11+0x4000], RZ ;  /* 0x004000ffff0075a7 */ /* 0x000e64000806110b */
[----:B-1----:R-:W-:Y:S05]  /*8c30*/  @!P3 BRA `(.L_x_8) ;  /* 0xfffffffc00f8b947 */ /* 0x002fea000383ffff */
[----:B------:R-:W-:Y:S05]  /*8c40*/  BRA `(.L_x_7) ;  /* 0xffffff9800c07947 */ /* 0x000fea000383ffff */
.L_x_14:
[----:B------:R-:W1:Y:S02]  /*8c50*/  SYNCS.PHASECHK.TRANS64.TRYWAIT P5, [UR11+0x8010], RZ ;  /* 0x008010ffff0075a7 */ /* 0x000e6400080a110b */
[----:B-1----:R-:W-:Y:S05]  /*8c60*/  @!P5 BRA `(.L_x_14) ;  /* 0xfffffffc00f8d947 */ /* 0x002fea000383ffff */
[----:B------:R-:W-:Y:S05]  /*8c70*/  BRA `(.L_x_23) ;  /* 0xffffffc400347947 */ /* 0x000fea000383ffff */
.L_x_15:
[----:B------:R-:W1:Y:S02]  /*8c80*/  SYNCS.PHASECHK.TRANS64.TRYWAIT P0, [UR14], R6 ;  /* 0x00000006ff0075a7 */ /* 0x000e64000800110e */
[----:B-1----:R-:W-:Y:S05]  /*8c90*/  @!P0 BRA `(.L_x_15) ;  /* 0xfffffffc00f88947 */ /* 0x002fea000383ffff */
[----:B------:R-:W-:Y:S05]  /*8ca0*/  BRA `(.L_x_24) ;  /* 0xffffffd800747947 */ /* 0x000fea000383ffff */
.L_x_19:
[----:B------:R-:W0:Y:S02]  /*8cb0*/  SYNCS.PHASECHK.TRANS64.TRYWAIT P2, [UR14], R4 ;  /* 0x00000004ff0075a7 */ /* 0x000e24000804110e */
[----:B0-----:R-:W-:Y:S05]  /*8cc0*/  @!P2 BRA `(.L_x_19) ;  /* 0xfffffffc00f8a947 */ /* 0x001fea000383ffff */
[----:B------:R-:W-:Y:S05]  /*8cd0*/  BRA `(.L_x_18) ;  /* 0xffffffe400a87947 */ /* 0x000fea000383ffff */
        .weak           $__internal_0_$__cuda_sm10x_tcgen05_guardrail_trap_col_being_dealloced_not_returned_by_alloc
        .type           $__internal_0_$__cuda_sm10x_tcgen05_guardrail_trap_col_being_dealloced_not_returned_by_alloc,@function
        .size           $__internal_0_$__cuda_sm10x_tcgen05_guardrail_trap_col_being_dealloced_not_returned_by_alloc,($__internal_1_$__cuda_sm10x_tcgen05_guardrail_trap_phase_invalid_during_alloc - $__internal_0_$__cuda_sm10x_tcgen05_guardrail_trap_col_being_dealloced_not_returned_by_alloc)
$__internal_0_$__cuda_sm10x_tcgen05_guardrail_trap_col_being_dealloced_not_returned_by_alloc:
[----:B------:R-:W-:Y:S05]  /*8ce0*/  BPT.TRAP 0x1 ;  /* 0x000000040000795c */ /* 0x000fea0000300000 */
[----:B------:R-:W-:-:S04]  /*8cf0*/  IMAD.MOV.U32 R3, RZ, RZ, 0x0 ;  /* 0x00000000ff037424 */ /* 0x000fc800078e00ff */
[----:B------:R-:W-:Y:S05]  /*8d00*/  RET.REL.NODEC R2 `(attn_fwd) ;  /* 0xffffff7002bc7950 */ /* 0x000fea0003c3ffff */
        .weak           $__internal_1_$__cuda_sm10x_tcgen05_guardrail_trap_phase_invalid_during_alloc
        .type           $__internal_1_$__cuda_sm10x_tcgen05_guardrail_trap_phase_invalid_during_alloc,@function
        .size           $__internal_1_$__cuda_sm10x_tcgen05_guardrail_trap_phase_invalid_during_alloc,($__internal_2_$__cuda_sm10x_tcgen05_guardrail_trap_unallocated_columns_being_dealloced - $__internal_1_$__cuda_sm10x_tcgen05_guardrail_trap_phase_invalid_during_alloc)
$__internal_1_$__cuda_sm10x_tcgen05_guardrail_trap_phase_invalid_during_alloc:
[----:B------:R-:W-:Y:S05]  /*8d10*/  BPT.TRAP 0x1 ;  /* 0x000000040000795c */ /* 0x000fea0000300000 */
[----:B------:R-:W-:-:S04]  /*8d20*/  IMAD.MOV.U32 R3, RZ, RZ, 0x0 ;  /* 0x00000000ff037424 */ /* 0x000fc800078e00ff */
[----:B------:R-:W-:Y:S05]  /*8d30*/  RET.REL.NODEC R2 `(attn_fwd) ;  /* 0xffffff7002b07950 */ /* 0x000fea0003c3ffff */
        .weak           $__internal_2_$__cuda_sm10x_tcgen05_guardrail_trap_unallocated_columns_being_dealloced
        .type           $__internal_2_$__cuda_sm10x_tcgen05_guardrail_trap_unallocated_columns_being_dealloced,@function
        .size           $__internal_2_$__cuda_sm10x_tcgen05_guardrail_trap_unallocated_columns_being_dealloced,(.L_x_28 - $__internal_2_$__cuda_sm10x_tcgen05_guardrail_trap_unallocated_columns_being_dealloced)
$__internal_2_$__cuda_sm10x_tcgen05_guardrail_trap_unallocated_columns_being_dealloced:
[----:B------:R-:W-:Y:S05]  /*8d40*/  BPT.TRAP 0x1 ;  /* 0x000000040000795c */ /* 0x000fea0000300000 */
[----:B------:R-:W-:-:S04]  /*8d50*/  IMAD.MOV.U32 R3, RZ, RZ, 0x0 ;  /* 0x00000000ff037424 */ /* 0x000fc800078e00ff */
[----:B------:R-:W-:Y:S05]  /*8d60*/  RET.REL.NODEC R2 `(attn_fwd) ;  /* 0xffffff7002a47950 */ /* 0x000fea0003c3ffff */
.L_x_25:
[----:B------:R-:W-:-:S00]  /*8d70*/  BRA `(.L_x_25) ;  /* 0xfffffffc00fc7947 */ /* 0x000fc0000383ffff */
[----:B------:R-:W-:-:S00]  /*8d80*/  NOP ;  /* 0x0000000000007918 */ /* 0x000fc00000000000 */
[----:B------:R-:W-:-:S00]  /*8d90*/  NOP ;  /* 0x0000000000007918 */ /* 0x000fc00000000000 */
[----:B------:R-:W-:-:S00]  /*8da0*/  NOP ;  /* 0x0000000000007918 */ /* 0x000fc00000000000 */
[----:B------:R-:W-:-:S00]  /*8db0*/  NOP ;  /* 0x0000000000007918 */ /* 0x000fc00000000000 */
[----:B------:R-:W-:-:S00]  /*8dc0*/  NOP ;  /* 0x0000000000007918 */ /* 0x000fc00000000000 */
[----:B------:R-:W-:-:S00]  /*8dd0*/  NOP ;  /* 0x0000000000007918 */ /* 0x000fc00000000000 */
[----:B------:R-:W-:-:S00]  /*8de0*/  NOP ;  /* 0x0000000000007918 */ /* 0x000fc00000000000 */
[----:B------:R-:W-:-:S00]  /*8df0*/  NOP ;  /* 0x0000000000007918 */ /* 0x000fc00000000000 */
.L_x_28:


//--------------------- .nv.global.init           --------------------------
	.section	.nv.global.init,"aw",@progbits
.nv.global.init:
	.type		_$_str,@object
	.size		_$_str,(.L_3 - _$_str)
_$_str:
        /*0000*/ 	.byte	0x5f, 0x5f, 0x43, 0x55, 0x44, 0x41, 0x5f, 0x46, 0x54, 0x5a, 0x00
.L_3:


//--------------------- .nv.shared.attn_fwd       --------------------------
	.section	.nv.shared.attn_fwd,"aw",@nobits
	.sectionflags	@""
	.align	16
	.zero		1024


//--------------------- .nv.shared.reserved.0     --------------------------
	.section	.nv.shared.reserved.0,"aw",@nobits
	.align	8
	.weak		__nv_reservedSMEM_offset_0_alias
	.size		__nv_reservedSMEM_offset_0_alias, 0, 64
	.other		__nv_reservedSMEM_offset_0_alias,@"STO_CUDA_RESERVED_SHARED STV_DEFAULT"
__nv_reservedSMEM_offset_0_alias:
	.zero		0
.nv.shared.reserved.0:
	.zero		64
	.weak		__nv_reservedSMEM_allocation_phase
	.type		__nv_reservedSMEM_allocation_phase,@object
	.size		__nv_reservedSMEM_allocation_phase,(.L_0 - __nv_reservedSMEM_allocation_phase)
__nv_reservedSMEM_allocation_phase:
	.zero		1
.L_0:
	.zero		7
	.weak		__nv_reservedSMEM_devtool_atexit_pc
	.type		__nv_reservedSMEM_devtool_atexit_pc,@object
	.size		__nv_reservedSMEM_devtool_atexit_pc,(__nv_reservedSMEM_allocation_mask - __nv_reservedSMEM_devtool_atexit_pc)
__nv_reservedSMEM_devtool_atexit_pc:
	.zero		8
	.weak		__nv_reservedSMEM_allocation_mask
	.type		__nv_reservedSMEM_allocation_mask,@object
	.size		__nv_reservedSMEM_allocation_mask,(.L_2 - __nv_reservedSMEM_allocation_mask)
__nv_reservedSMEM_allocation_mask:
	.zero		4
.L_2:


//--------------------- .nv.constant0.attn_fwd    --------------------------
	.section	.nv.constant0.attn_fwd,"a",@progbits
	.sectionflags	@""
	.align	4
.nv.constant0.attn_fwd:
	.zero		1032


//--------------------- SYMBOLS --------------------------

	.type		.nv.reservedSmem.offset0,@object
	.size		.nv.reservedSmem.offset0,0x4
	.type		.nv.reservedSmem.cap,@object
	.size		.nv.reservedSmem.cap,0x4
